	.target	sm_90a

	.elftype	@"ET_EXEC"


//--------------------- .note.nv.tkinfo           --------------------------
	.section	.note.nv.tkinfo,"",@"SHT_NOTE"
	.sectionflags	@"SHF_NOTE_NV_TKINFO"
	.tkinfo
        /*0018*/ 	.word	0x00000002
        /*0030*/ 	.string	""
        /*0030*/ 	.string	"ptxas"
        /*0030*/ 	.string	"Cuda compilation tools, release 13.0, V13.0.88"
        /*0030*/ 	.string	"Build cuda_13.0.r13.0/compiler.36424714_0"
        /*0030*/ 	.string	"-arch sm_90a -m 64 "



//--------------------- .note.nv.cuinfo           --------------------------
	.section	.note.nv.cuinfo,"",@"SHT_NOTE"
	.sectionflags	@"SHF_NOTE_NV_CUINFO"
        /*0018*/ 	.short	0x0002
        /*001a*/ 	.short	0x005a
        /*001c*/ 	.short	0x0082
	.zero		2


//--------------------- .nv.info                  --------------------------
	.section	.nv.info,"",@"SHT_CUDA_INFO"
	.align	4


	//----- nvinfo : EIATTR_REGCOUNT
	.align		4
        /*0000*/ 	.byte	0x04, 0x2f
        /*0002*/ 	.short	(.L_15 - .L_14)
	.align		4
.L_14:
        /*0004*/ 	.word	index@(_ZN7cutlass13device_kernelINS_4gemm6kernel13GemmUniversalIN4cute5tupleIJiiiiEEENS1_10collective13CollectiveMmaINS1_34MainloopSm90TmaGmmaWarpSpecializedILi41ENS5_IJNS4_1CILi2EEENSA_ILi1EEESC_EEENS1_32KernelTmaWarpSpecializedPingpongEEENS5_IJNSA_ILi64EEENSA_ILi112EEENSA_ILi32EEEEEEaNS5_IJlSC_lEEEaSK_NS4_8TiledMMAINS4_8MMA_AtomIJNS4_4SM904GMMA26MMA_64x16x32_S32S8S8_SS_TNEEEENS4_6LayoutINS5_IJSC_SC_SC_EEENS5_IJNSA_ILi0EEEST_ST_EEEEENS5_IJNS4_10UnderscoreESW_SW_EEEEENS4_13SM90_TMA_LOADENS4_14ComposedLayoutINS4_7SwizzleILi1ELi4ELi3EEENS4_18smem_ptr_flag_bitsILi8EEENSR_INS5_IJNSA_ILi8EEESI_EEENS5_IJSI_SC_EEEEEEEvNS4_8identityENS4_23SM90_TMA_LOAD_MULTICASTES19_vS1A_EENS_8epilogue10collective6detail29Sm90TmaWarpSpecializedAdapterINS1E_15DefaultEpilogueIaSK_SK_NS1D_6thread17LinearCombinationIaLi1EiiLNS1I_9ScaleType4KindE0ELNS_15FloatRoundStyleE2EaEENS1_15EpilogueDefaultEEEEEvvEEEEvNT_6ParamsE)
        /*0008*/ 	.word	0x000000a8


	//----- nvinfo : EIATTR_FRAME_SIZE
	.align		4
.L_15:
        /*000c*/ 	.byte	0x04, 0x11
        /*000e*/ 	.short	(.L_17 - .L_16)
	.align		4
.L_16:
        /*0010*/ 	.word	index@(_ZN7cutlass13device_kernelINS_4gemm6kernel13GemmUniversalIN4cute5tupleIJiiiiEEENS1_10collective13CollectiveMmaINS1_34MainloopSm90TmaGmmaWarpSpecializedILi41ENS5_IJNS4_1CILi2EEENSA_ILi1EEESC_EEENS1_32KernelTmaWarpSpecializedPingpongEEENS5_IJNSA_ILi64EEENSA_ILi112EEENSA_ILi32EEEEEEaNS5_IJlSC_lEEEaSK_NS4_8TiledMMAINS4_8MMA_AtomIJNS4_4SM904GMMA26MMA_64x16x32_S32S8S8_SS_TNEEEENS4_6LayoutINS5_IJSC_SC_SC_EEENS5_IJNSA_ILi0EEEST_ST_EEEEENS5_IJNS4_10UnderscoreESW_SW_EEEEENS4_13SM90_TMA_LOADENS4_14ComposedLayoutINS4_7SwizzleILi1ELi4ELi3EEENS4_18smem_ptr_flag_bitsILi8EEENSR_INS5_IJNSA_ILi8EEESI_EEENS5_IJSI_SC_EEEEEEEvNS4_8identityENS4_23SM90_TMA_LOAD_MULTICASTES19_vS1A_EENS_8epilogue10collective6detail29Sm90TmaWarpSpecializedAdapterINS1E_15DefaultEpilogueIaSK_SK_NS1D_6thread17LinearCombinationIaLi1EiiLNS1I_9ScaleType4KindE0ELNS_15FloatRoundStyleE2EaEENS1_15EpilogueDefaultEEEEEvvEEEEvNT_6ParamsE)
        /*0014*/ 	.word	0x00000008


	//----- nvinfo : EIATTR_MIN_STACK_SIZE
	.align		4
.L_17:
        /*0018*/ 	.byte	0x04, 0x12
        /*001a*/ 	.short	(.L_19 - .L_18)
	.align		4
.L_18:
        /*001c*/ 	.word	index@(_ZN7cutlass13device_kernelINS_4gemm6kernel13GemmUniversalIN4cute5tupleIJiiiiEEENS1_10collective13CollectiveMmaINS1_34MainloopSm90TmaGmmaWarpSpecializedILi41ENS5_IJNS4_1CILi2EEENSA_ILi1EEESC_EEENS1_32KernelTmaWarpSpecializedPingpongEEENS5_IJNSA_ILi64EEENSA_ILi112EEENSA_ILi32EEEEEEaNS5_IJlSC_lEEEaSK_NS4_8TiledMMAINS4_8MMA_AtomIJNS4_4SM904GMMA26MMA_64x16x32_S32S8S8_SS_TNEEEENS4_6LayoutINS5_IJSC_SC_SC_EEENS5_IJNSA_ILi0EEEST_ST_EEEEENS5_IJNS4_10UnderscoreESW_SW_EEEEENS4_13SM90_TMA_LOADENS4_14ComposedLayoutINS4_7SwizzleILi1ELi4ELi3EEENS4_18smem_ptr_flag_bitsILi8EEENSR_INS5_IJNSA_ILi8EEESI_EEENS5_IJSI_SC_EEEEEEEvNS4_8identityENS4_23SM90_TMA_LOAD_MULTICASTES19_vS1A_EENS_8epilogue10collective6detail29Sm90TmaWarpSpecializedAdapterINS1E_15DefaultEpilogueIaSK_SK_NS1D_6thread17LinearCombinationIaLi1EiiLNS1I_9ScaleType4KindE0ELNS_15FloatRoundStyleE2EaEENS1_15EpilogueDefaultEEEEEvvEEEEvNT_6ParamsE)
        /*0020*/ 	.word	0x00000008
.L_19:


//--------------------- .nv.compat                --------------------------
	.section	.nv.compat,"",@"SHT_CUDA_COMPAT_INFO"
	.align	4
        /*0000*/ 	.byte	0x02, 0x09, 0x01, 0x00, 0x02, 0x02, 0x04, 0x00, 0x02, 0x05, 0x05, 0x00, 0x03, 0x07, 0x01, 0x01
        /*0010*/ 	.byte	0x02, 0x03, 0x01, 0x00, 0x02, 0x06, 0x01, 0x00, 0x04, 0x0b, 0x08, 0x00, 0x00, 0x00, 0x00, 0x00
        /*0020*/ 	.byte	0x00, 0x00, 0x00, 0x00


//--------------------- .nv.info._ZN7cutlass13device_kernelINS_4gemm6kernel13GemmUniversalIN4cute5tupleIJiiiiEEENS1_10collective13CollectiveMmaINS1_34MainloopSm90TmaGmmaWarpSpecializedILi41ENS5_IJNS4_1CILi2EEENSA_ILi1EEESC_EEENS1_32KernelTmaWarpSpecializedPingpongEEENS5_IJNSA_ILi64EEENSA_ILi112EEENSA_ILi32EEEEEEaNS5_IJlSC_lEEEaSK_NS4_8TiledMMAINS4_8MMA_AtomIJNS4_4SM904GMMA26MMA_64x16x32_S32S8S8_SS_TNEEEENS4_6LayoutINS5_IJSC_SC_SC_EEENS5_IJNSA_ILi0EEEST_ST_EEEEENS5_IJNS4_10UnderscoreESW_SW_EEEEENS4_13SM90_TMA_LOADENS4_14ComposedLayoutINS4_7SwizzleILi1ELi4ELi3EEENS4_18smem_ptr_flag_bitsILi8EEENSR_INS5_IJNSA_ILi8EEESI_EEENS5_IJSI_SC_EEEEEEEvNS4_8identityENS4_23SM90_TMA_LOAD_MULTICASTES19_vS1A_EENS_8epilogue10collective6detail29Sm90TmaWarpSpecializedAdapterINS1E_15DefaultEpilogueIaSK_SK_NS1D_6thread17LinearCombinationIaLi1EiiLNS1I_9ScaleType4KindE0ELNS_15FloatRoundStyleE2EaEENS1_15EpilogueDefaultEEEEEvvEEEEvNT_6ParamsE --------------------------
	.section	.nv.info._ZN7cutlass13device_kernelINS_4gemm6kernel13GemmUniversalIN4cute5tupleIJiiiiEEENS1_10collective13CollectiveMmaINS1_34MainloopSm90TmaGmmaWarpSpecializedILi41ENS5_IJNS4_1CILi2EEENSA_ILi1EEESC_EEENS1_32KernelTmaWarpSpecializedPingpongEEENS5_IJNSA_ILi64EEENSA_ILi112EEENSA_ILi32EEEEEEaNS5_IJlSC_lEEEaSK_NS4_8TiledMMAINS4_8MMA_AtomIJNS4_4SM904GMMA26MMA_64x16x32_S32S8S8_SS_TNEEEENS4_6LayoutINS5_IJSC_SC_SC_EEENS5_IJNSA_ILi0EEEST_ST_EEEEENS5_IJNS4_10UnderscoreESW_SW_EEEEENS4_13SM90_TMA_LOADENS4_14ComposedLayoutINS4_7SwizzleILi1ELi4ELi3EEENS4_18smem_ptr_flag_bitsILi8EEENSR_INS5_IJNSA_ILi8EEESI_EEENS5_IJSI_SC_EEEEEEEvNS4_8identityENS4_23SM90_TMA_LOAD_MULTICASTES19_vS1A_EENS_8epilogue10collective6detail29Sm90TmaWarpSpecializedAdapterINS1E_15DefaultEpilogueIaSK_SK_NS1D_6thread17LinearCombinationIaLi1EiiLNS1I_9ScaleType4KindE0ELNS_15FloatRoundStyleE2EaEENS1_15EpilogueDefaultEEEEEvvEEEEvNT_6ParamsE,"",@"SHT_CUDA_INFO"
	.sectionflags	@""
	.align	4


	//----- nvinfo : EIATTR_CUDA_API_VERSION
	.align		4
        /*0000*/ 	.byte	0x04, 0x37
        /*0002*/ 	.short	(.L_21 - .L_20)
.L_20:
        /*0004*/ 	.word	0x00000082


	//----- nvinfo : EIATTR_KPARAM_INFO
	.align		4
.L_21:
        /*0008*/ 	.byte	0x04, 0x17
        /*000a*/ 	.short	(.L_23 - .L_22)
.L_22:
        /*000c*/ 	.word	0x00000000
        /*0010*/ 	.short	0x0000
        /*0012*/ 	.short	0x0070
        /*0014*/ 	.byte	0x00, 0xf0, 0x01, 0x10


	//----- nvinfo : EIATTR_SPARSE_MMA_MASK
	.align		4
.L_23:
        /*0018*/ 	.byte	0x03, 0x50
        /*001a*/ 	.short	0x0000


	//----- nvinfo : EIATTR_MAXREG_COUNT
	.align		4
        /*001c*/ 	.byte	0x03, 0x1b
        /*001e*/ 	.short	0x00a8


	//----- nvinfo : EIATTR_NUM_BARRIERS
	.align		4
        /*0020*/ 	.byte	0x02, 0x4c
        /*0022*/ 	.byte	0x01
	.zero		1


	//----- nvinfo : EIATTR_EXTERNS
	.align		4
        /*0024*/ 	.byte	0x04, 0x0f
        /*0026*/ 	.short	(.L_25 - .L_24)


	//   ....[0]....
	.align		4
.L_24:
        /*0028*/ 	.word	index@(__assertfail)


	//----- nvinfo : EIATTR_ANNOTATIONS
	.align		4
.L_25:
        /*002c*/ 	.byte	0x04, 0x55
        /*002e*/ 	.short	(.L_27 - .L_26)


	//   ....[0]....
.L_26:
        /*0030*/ 	.word	0x00000001
        /*0034*/ 	.byte	0x80, 0x12, 0x00, 0x00, 0x01, 0x00, 0x00, 0x00, 0x30, 0x19, 0x00, 0x00, 0x01, 0x00, 0x00, 0x00
        /*0044*/ 	.byte	0xd0, 0x59, 0x00, 0x00, 0x01, 0x00, 0x00, 0x00, 0x00, 0x66, 0x00, 0x00


	//----- nvinfo : EIATTR_MERCURY_ISA_VERSION
	.align		4
.L_27:
        /*0050*/ 	.byte	0x03, 0x5f
        /*0052*/ 	.short	0x0101


	//----- nvinfo : EIATTR_INT_WARP_WIDE_INSTR_OFFSETS
	.align		4
        /*0054*/ 	.byte	0x04, 0x31
        /*0056*/ 	.short	(.L_29 - .L_28)


	//   ....[0]....
.L_28:
        /*0058*/ 	.word	0x000009c0


	//   ....[1]....
        /*005c*/ 	.word	0x000009e0


	//   ....[2]....
        /*0060*/ 	.word	0x00000a00


	//   ....[3]....
        /*0064*/ 	.word	0x00000ac0


	//   ....[4]....
        /*0068*/ 	.word	0x00000ae0


	//   ....[5]....
        /*006c*/ 	.word	0x00000b40


	//   ....[6]....
        /*0070*/ 	.word	0x00000c50


	//   ....[7]....
        /*0074*/ 	.word	0x00000c80


	//   ....[8]....
        /*0078*/ 	.word	0x00002740


	//----- nvinfo : EIATTR_COOP_GROUP_MASK_REGIDS
	.align		4
.L_29:
        /*007c*/ 	.byte	0x04, 0x29
        /*007e*/ 	.short	(.L_31 - .L_30)


	//   ....[0]....
.L_30:
        /*0080*/ 	.word	0xffffffff


	//   ....[1]....
        /*0084*/ 	.word	0xffffffff


	//   ....[2]....
        /*0088*/ 	.word	0xffffffff


	//   ....[3]....
        /*008c*/ 	.word	0xffffffff


	//   ....[4]....
        /*0090*/ 	.word	0xffffffff


	//   ....[5]....
        /*0094*/ 	.word	0xffffffff


	//   ....[6]....
        /*0098*/ 	.word	0xffffffff


	//----- nvinfo : EIATTR_COOP_GROUP_INSTR_OFFSETS
	.align		4
.L_31:
        /*009c*/ 	.byte	0x04, 0x28
        /*009e*/ 	.short	(.L_33 - .L_32)


	//   ....[0]....
.L_32:
        /*00a0*/ 	.word	0x00000070


	//   ....[1]....
        /*00a4*/ 	.word	0x00000080


	//   ....[2]....
        /*00a8*/ 	.word	0x00000140


	//   ....[3]....
        /*00ac*/ 	.word	0x000007a0


	//   ....[4]....
        /*00b0*/ 	.word	0x000007e0


	//   ....[5]....
        /*00b4*/ 	.word	0x00000860


	//   ....[6]....
        /*00b8*/ 	.word	0x00000e30


	//----- nvinfo : EIATTR_REG_RECONFIG
	.align		4
.L_33:
        /*00bc*/ 	.byte	0x01, 0x54
	.zero		2


	//----- nvinfo : EIATTR_SYSCALL_OFFSETS
	.align		4
        /*00c0*/ 	.byte	0x04, 0x46
        /*00c2*/ 	.short	(.L_35 - .L_34)


	//   ....[0]....
.L_34:
        /*00c4*/ 	.word	0x00001da0


	//----- nvinfo : EIATTR_MBARRIER_INSTR_OFFSETS
	.align		4
.L_35:
        /*00c8*/ 	.byte	0x04, 0x39
        /*00ca*/ 	.short	(.L_37 - .L_36)


	//   ....[0]....
.L_36:
        /*00cc*/ 	.word	0x00000260
        /*00d0*/ 	.word	0x000000ff
        /*00d4*/ 	.word	0x00000000
        /*00d8*/ 	.short	0x0100
        /*00da*/ 	.byte	0x08
	.zero		1


	//   ....[1]....
        /*00dc*/ 	.word	0x00000270
        /*00e0*/ 	.word	0x000000ff
        /*00e4*/ 	.word	0x00000148
        /*00e8*/ 	.short	0x0100
        /*00ea*/ 	.byte	0x08
	.zero		1


	//   ....[2]....
        /*00ec*/ 	.word	0x00000280
        /*00f0*/ 	.word	0x000000ff
        /*00f4*/ 	.word	0x00000008
        /*00f8*/ 	.short	0x0100
        /*00fa*/ 	.byte	0x08
	.zero		1


	//   ....[3]....
        /*00fc*/ 	.word	0x00000290
        /*0100*/ 	.word	0x000000ff
        /*0104*/ 	.word	0x00000150
        /*0108*/ 	.short	0x0100
        /*010a*/ 	.byte	0x08
	.zero		1


	//   ....[4]....
        /*010c*/ 	.word	0x000002a0
        /*0110*/ 	.word	0x000000ff
        /*0114*/ 	.word	0x00000010
        /*0118*/ 	.short	0x0100
        /*011a*/ 	.byte	0x08
	.zero		1


	//   ....[5]....
        /*011c*/ 	.word	0x000002b0
        /*0120*/ 	.word	0x000000ff
        /*0124*/ 	.word	0x00000158
        /*0128*/ 	.short	0x0100
        /*012a*/ 	.byte	0x08
	.zero		1


	//   ....[6]....
        /*012c*/ 	.word	0x000002c0
        /*0130*/ 	.word	0x000000ff
        /*0134*/ 	.word	0x00000018
        /*0138*/ 	.short	0x0100
        /*013a*/ 	.byte	0x08
	.zero		1


	//   ....[7]....
        /*013c*/ 	.word	0x000002d0
        /*0140*/ 	.word	0x000000ff
        /*0144*/ 	.word	0x00000160
        /*0148*/ 	.short	0x0100
        /*014a*/ 	.byte	0x08
	.zero		1


	//   ....[8]....
        /*014c*/ 	.word	0x000002e0
        /*0150*/ 	.word	0x000000ff
        /*0154*/ 	.word	0x00000020
        /*0158*/ 	.short	0x0100
        /*015a*/ 	.byte	0x08
	.zero		1


	//   ....[9]....
        /*015c*/ 	.word	0x000002f0
        /*0160*/ 	.word	0x000000ff
        /*0164*/ 	.word	0x00000168
        /*0168*/ 	.short	0x0100
        /*016a*/ 	.byte	0x08
	.zero		1


	//   ....[10]....
        /*016c*/ 	.word	0x00000300
        /*0170*/ 	.word	0x000000ff
        /*0174*/ 	.word	0x00000028
        /*0178*/ 	.short	0x0100
        /*017a*/ 	.byte	0x08
	.zero		1


	//   ....[11]....
        /*017c*/ 	.word	0x00000310
        /*0180*/ 	.word	0x000000ff
        /*0184*/ 	.word	0x00000170
        /*0188*/ 	.short	0x0100
        /*018a*/ 	.byte	0x08
	.zero		1


	//   ....[12]....
        /*018c*/ 	.word	0x00000320
        /*0190*/ 	.word	0x000000ff
        /*0194*/ 	.word	0x00000030
        /*0198*/ 	.short	0x0100
        /*019a*/ 	.byte	0x08
	.zero		1


	//   ....[13]....
        /*019c*/ 	.word	0x00000330
        /*01a0*/ 	.word	0x000000ff
        /*01a4*/ 	.word	0x00000178
        /*01a8*/ 	.short	0x0100
        /*01aa*/ 	.byte	0x08
	.zero		1


	//   ....[14]....
        /*01ac*/ 	.word	0x00000340
        /*01b0*/ 	.word	0x000000ff
        /*01b4*/ 	.word	0x00000038
        /*01b8*/ 	.short	0x0100
        /*01ba*/ 	.byte	0x08
	.zero		1


	//   ....[15]....
        /*01bc*/ 	.word	0x00000350
        /*01c0*/ 	.word	0x000000ff
        /*01c4*/ 	.word	0x00000180
        /*01c8*/ 	.short	0x0100
        /*01ca*/ 	.byte	0x08
	.zero		1


	//   ....[16]....
        /*01cc*/ 	.word	0x00000360
        /*01d0*/ 	.word	0x000000ff
        /*01d4*/ 	.word	0x00000040
        /*01d8*/ 	.short	0x0100
        /*01da*/ 	.byte	0x08
	.zero		1


	//   ....[17]....
        /*01dc*/ 	.word	0x00000370
        /*01e0*/ 	.word	0x000000ff
        /*01e4*/ 	.word	0x00000188
        /*01e8*/ 	.short	0x0100
        /*01ea*/ 	.byte	0x08
	.zero		1


	//   ....[18]....
        /*01ec*/ 	.word	0x00000380
        /*01f0*/ 	.word	0x000000ff
        /*01f4*/ 	.word	0x00000048
        /*01f8*/ 	.short	0x0100
        /*01fa*/ 	.byte	0x08
	.zero		1


	//   ....[19]....
        /*01fc*/ 	.word	0x00000390
        /*0200*/ 	.word	0x000000ff
        /*0204*/ 	.word	0x00000190
        /*0208*/ 	.short	0x0100
        /*020a*/ 	.byte	0x08
	.zero		1


	//   ....[20]....
        /*020c*/ 	.word	0x000003a0
        /*0210*/ 	.word	0x000000ff
        /*0214*/ 	.word	0x00000050
        /*0218*/ 	.short	0x0100
        /*021a*/ 	.byte	0x08
	.zero		1


	//   ....[21]....
        /*021c*/ 	.word	0x000003b0
        /*0220*/ 	.word	0x000000ff
        /*0224*/ 	.word	0x00000198
        /*0228*/ 	.short	0x0100
        /*022a*/ 	.byte	0x08
	.zero		1


	//   ....[22]....
        /*022c*/ 	.word	0x000003c0
        /*0230*/ 	.word	0x000000ff
        /*0234*/ 	.word	0x00000058
        /*0238*/ 	.short	0x0100
        /*023a*/ 	.byte	0x08
	.zero		1


	//   ....[23]....
        /*023c*/ 	.word	0x000003d0
        /*0240*/ 	.word	0x000000ff
        /*0244*/ 	.word	0x000001a0
        /*0248*/ 	.short	0x0100
        /*024a*/ 	.byte	0x08
	.zero		1


	//   ....[24]....
        /*024c*/ 	.word	0x000003e0
        /*0250*/ 	.word	0x000000ff
        /*0254*/ 	.word	0x00000060
        /*0258*/ 	.short	0x0100
        /*025a*/ 	.byte	0x08
	.zero		1


	//   ....[25]....
        /*025c*/ 	.word	0x000003f0
        /*0260*/ 	.word	0x000000ff
        /*0264*/ 	.word	0x000001a8
        /*0268*/ 	.short	0x0100
        /*026a*/ 	.byte	0x08
	.zero		1


	//   ....[26]....
        /*026c*/ 	.word	0x00000400
        /*0270*/ 	.word	0x000000ff
        /*0274*/ 	.word	0x00000068
        /*0278*/ 	.short	0x0100
        /*027a*/ 	.byte	0x08
	.zero		1


	//   ....[27]....
        /*027c*/ 	.word	0x00000410
        /*0280*/ 	.word	0x000000ff
        /*0284*/ 	.word	0x000001b0
        /*0288*/ 	.short	0x0100
        /*028a*/ 	.byte	0x08
	.zero		1


	//   ....[28]....
        /*028c*/ 	.word	0x00000420
        /*0290*/ 	.word	0x000000ff
        /*0294*/ 	.word	0x00000070
        /*0298*/ 	.short	0x0100
        /*029a*/ 	.byte	0x08
	.zero		1


	//   ....[29]....
        /*029c*/ 	.word	0x00000430
        /*02a0*/ 	.word	0x000000ff
        /*02a4*/ 	.word	0x000001b8
        /*02a8*/ 	.short	0x0100
        /*02aa*/ 	.byte	0x08
	.zero		1


	//   ....[30]....
        /*02ac*/ 	.word	0x00000440
        /*02b0*/ 	.word	0x000000ff
        /*02b4*/ 	.word	0x00000078
        /*02b8*/ 	.short	0x0100
        /*02ba*/ 	.byte	0x08
	.zero		1


	//   ....[31]....
        /*02bc*/ 	.word	0x00000450
        /*02c0*/ 	.word	0x000000ff
        /*02c4*/ 	.word	0x000001c0
        /*02c8*/ 	.short	0x0100
        /*02ca*/ 	.byte	0x08
	.zero		1


	//   ....[32]....
        /*02cc*/ 	.word	0x00000460
        /*02d0*/ 	.word	0x000000ff
        /*02d4*/ 	.word	0x00000080
        /*02d8*/ 	.short	0x0100
        /*02da*/ 	.byte	0x08
	.zero		1


	//   ....[33]....
        /*02dc*/ 	.word	0x00000470
        /*02e0*/ 	.word	0x000000ff
        /*02e4*/ 	.word	0x000001c8
        /*02e8*/ 	.short	0x0100
        /*02ea*/ 	.byte	0x08
	.zero		1


	//   ....[34]....
        /*02ec*/ 	.word	0x00000480
        /*02f0*/ 	.word	0x000000ff
        /*02f4*/ 	.word	0x00000088
        /*02f8*/ 	.short	0x0100
        /*02fa*/ 	.byte	0x08
	.zero		1


	//   ....[35]....
        /*02fc*/ 	.word	0x00000490
        /*0300*/ 	.word	0x000000ff
        /*0304*/ 	.word	0x000001d0
        /*0308*/ 	.short	0x0100
        /*030a*/ 	.byte	0x08
	.zero		1


	//   ....[36]....
        /*030c*/ 	.word	0x000004a0
        /*0310*/ 	.word	0x000000ff
        /*0314*/ 	.word	0x00000090
        /*0318*/ 	.short	0x0100
        /*031a*/ 	.byte	0x08
	.zero		1


	//   ....[37]....
        /*031c*/ 	.word	0x000004b0
        /*0320*/ 	.word	0x000000ff
        /*0324*/ 	.word	0x000001d8
        /*0328*/ 	.short	0x0100
        /*032a*/ 	.byte	0x08
	.zero		1


	//   ....[38]....
        /*032c*/ 	.word	0x000004c0
        /*0330*/ 	.word	0x000000ff
        /*0334*/ 	.word	0x00000098
        /*0338*/ 	.short	0x0100
        /*033a*/ 	.byte	0x08
	.zero		1


	//   ....[39]....
        /*033c*/ 	.word	0x000004d0
        /*0340*/ 	.word	0x000000ff
        /*0344*/ 	.word	0x000001e0
        /*0348*/ 	.short	0x0100
        /*034a*/ 	.byte	0x08
	.zero		1


	//   ....[40]....
        /*034c*/ 	.word	0x000004e0
        /*0350*/ 	.word	0x000000ff
        /*0354*/ 	.word	0x000000a0
        /*0358*/ 	.short	0x0100
        /*035a*/ 	.byte	0x08
	.zero		1


	//   ....[41]....
        /*035c*/ 	.word	0x000004f0
        /*0360*/ 	.word	0x000000ff
        /*0364*/ 	.word	0x000001e8
        /*0368*/ 	.short	0x0100
        /*036a*/ 	.byte	0x08
	.zero		1


	//   ....[42]....
        /*036c*/ 	.word	0x00000500
        /*0370*/ 	.word	0x000000ff
        /*0374*/ 	.word	0x000000a8
        /*0378*/ 	.short	0x0100
        /*037a*/ 	.byte	0x08
	.zero		1


	//   ....[43]....
        /*037c*/ 	.word	0x00000510
        /*0380*/ 	.word	0x000000ff
        /*0384*/ 	.word	0x000001f0
        /*0388*/ 	.short	0x0100
        /*038a*/ 	.byte	0x08
	.zero		1


	//   ....[44]....
        /*038c*/ 	.word	0x00000520
        /*0390*/ 	.word	0x000000ff
        /*0394*/ 	.word	0x000000b0
        /*0398*/ 	.short	0x0100
        /*039a*/ 	.byte	0x08
	.zero		1


	//   ....[45]....
        /*039c*/ 	.word	0x00000530
        /*03a0*/ 	.word	0x000000ff
        /*03a4*/ 	.word	0x000001f8
        /*03a8*/ 	.short	0x0100
        /*03aa*/ 	.byte	0x08
	.zero		1


	//   ....[46]....
        /*03ac*/ 	.word	0x00000540
        /*03b0*/ 	.word	0x000000ff
        /*03b4*/ 	.word	0x000000b8
        /*03b8*/ 	.short	0x0100
        /*03ba*/ 	.byte	0x08
	.zero		1


	//   ....[47]....
        /*03bc*/ 	.word	0x00000550
        /*03c0*/ 	.word	0x000000ff
        /*03c4*/ 	.word	0x00000200
        /*03c8*/ 	.short	0x0100
        /*03ca*/ 	.byte	0x08
	.zero		1


	//   ....[48]....
        /*03cc*/ 	.word	0x00000560
        /*03d0*/ 	.word	0x000000ff
        /*03d4*/ 	.word	0x000000c0
        /*03d8*/ 	.short	0x0100
        /*03da*/ 	.byte	0x08
	.zero		1


	//   ....[49]....
        /*03dc*/ 	.word	0x00000570
        /*03e0*/ 	.word	0x000000ff
        /*03e4*/ 	.word	0x00000208
        /*03e8*/ 	.short	0x0100
        /*03ea*/ 	.byte	0x08
	.zero		1


	//   ....[50]....
        /*03ec*/ 	.word	0x00000580
        /*03f0*/ 	.word	0x000000ff
        /*03f4*/ 	.word	0x000000c8
        /*03f8*/ 	.short	0x0100
        /*03fa*/ 	.byte	0x08
	.zero		1


	//   ....[51]....
        /*03fc*/ 	.word	0x00000590
        /*0400*/ 	.word	0x000000ff
        /*0404*/ 	.word	0x00000210
        /*0408*/ 	.short	0x0100
        /*040a*/ 	.byte	0x08
	.zero		1


	//   ....[52]....
        /*040c*/ 	.word	0x000005a0
        /*0410*/ 	.word	0x000000ff
        /*0414*/ 	.word	0x000000d0
        /*0418*/ 	.short	0x0100
        /*041a*/ 	.byte	0x08
	.zero		1


	//   ....[53]....
        /*041c*/ 	.word	0x000005b0
        /*0420*/ 	.word	0x000000ff
        /*0424*/ 	.word	0x00000218
        /*0428*/ 	.short	0x0100
        /*042a*/ 	.byte	0x08
	.zero		1


	//   ....[54]....
        /*042c*/ 	.word	0x000005c0
        /*0430*/ 	.word	0x000000ff
        /*0434*/ 	.word	0x000000d8
        /*0438*/ 	.short	0x0100
        /*043a*/ 	.byte	0x08
	.zero		1


	//   ....[55]....
        /*043c*/ 	.word	0x000005d0
        /*0440*/ 	.word	0x000000ff
        /*0444*/ 	.word	0x00000220
        /*0448*/ 	.short	0x0100
        /*044a*/ 	.byte	0x08
	.zero		1


	//   ....[56]....
        /*044c*/ 	.word	0x000005e0
        /*0450*/ 	.word	0x000000ff
        /*0454*/ 	.word	0x000000e0
        /*0458*/ 	.short	0x0100
        /*045a*/ 	.byte	0x08
	.zero		1


	//   ....[57]....
        /*045c*/ 	.word	0x000005f0
        /*0460*/ 	.word	0x000000ff
        /*0464*/ 	.word	0x00000228
        /*0468*/ 	.short	0x0100
        /*046a*/ 	.byte	0x08
	.zero		1


	//   ....[58]....
        /*046c*/ 	.word	0x00000600
        /*0470*/ 	.word	0x000000ff
        /*0474*/ 	.word	0x000000e8
        /*0478*/ 	.short	0x0100
        /*047a*/ 	.byte	0x08
	.zero		1


	//   ....[59]....
        /*047c*/ 	.word	0x00000610
        /*0480*/ 	.word	0x000000ff
        /*0484*/ 	.word	0x00000230
        /*0488*/ 	.short	0x0100
        /*048a*/ 	.byte	0x08
	.zero		1


	//   ....[60]....
        /*048c*/ 	.word	0x00000620
        /*0490*/ 	.word	0x000000ff
        /*0494*/ 	.word	0x000000f0
        /*0498*/ 	.short	0x0100
        /*049a*/ 	.byte	0x08
	.zero		1


	//   ....[61]....
        /*049c*/ 	.word	0x00000630
        /*04a0*/ 	.word	0x000000ff
        /*04a4*/ 	.word	0x00000238
        /*04a8*/ 	.short	0x0100
        /*04aa*/ 	.byte	0x08
	.zero		1


	//   ....[62]....
        /*04ac*/ 	.word	0x00000640
        /*04b0*/ 	.word	0x000000ff
        /*04b4*/ 	.word	0x000000f8
        /*04b8*/ 	.short	0x0100
        /*04ba*/ 	.byte	0x08
	.zero		1


	//   ....[63]....
        /*04bc*/ 	.word	0x00000650
        /*04c0*/ 	.word	0x000000ff
        /*04c4*/ 	.word	0x00000240
        /*04c8*/ 	.short	0x0100
        /*04ca*/ 	.byte	0x08
	.zero		1


	//   ....[64]....
        /*04cc*/ 	.word	0x00000660
        /*04d0*/ 	.word	0x000000ff
        /*04d4*/ 	.word	0x00000100
        /*04d8*/ 	.short	0x0100
        /*04da*/ 	.byte	0x08
	.zero		1


	//   ....[65]....
        /*04dc*/ 	.word	0x00000670
        /*04e0*/ 	.word	0x000000ff
        /*04e4*/ 	.word	0x00000248
        /*04e8*/ 	.short	0x0100
        /*04ea*/ 	.byte	0x08
	.zero		1


	//   ....[66]....
        /*04ec*/ 	.word	0x00000680
        /*04f0*/ 	.word	0x000000ff
        /*04f4*/ 	.word	0x00000108
        /*04f8*/ 	.short	0x0100
        /*04fa*/ 	.byte	0x08
	.zero		1


	//   ....[67]....
        /*04fc*/ 	.word	0x00000690
        /*0500*/ 	.word	0x000000ff
        /*0504*/ 	.word	0x00000250
        /*0508*/ 	.short	0x0100
        /*050a*/ 	.byte	0x08
	.zero		1


	//   ....[68]....
        /*050c*/ 	.word	0x000006a0
        /*0510*/ 	.word	0x000000ff
        /*0514*/ 	.word	0x00000110
        /*0518*/ 	.short	0x0100
        /*051a*/ 	.byte	0x08
	.zero		1


	//   ....[69]....
        /*051c*/ 	.word	0x000006b0
        /*0520*/ 	.word	0x000000ff
        /*0524*/ 	.word	0x00000258
        /*0528*/ 	.short	0x0100
        /*052a*/ 	.byte	0x08
	.zero		1


	//   ....[70]....
        /*052c*/ 	.word	0x000006c0
        /*0530*/ 	.word	0x000000ff
        /*0534*/ 	.word	0x00000118
        /*0538*/ 	.short	0x0100
        /*053a*/ 	.byte	0x08
	.zero		1


	//   ....[71]....
        /*053c*/ 	.word	0x000006d0
        /*0540*/ 	.word	0x000000ff
        /*0544*/ 	.word	0x00000260
        /*0548*/ 	.short	0x0100
        /*054a*/ 	.byte	0x08
	.zero		1


	//   ....[72]....
        /*054c*/ 	.word	0x000006e0
        /*0550*/ 	.word	0x000000ff
        /*0554*/ 	.word	0x00000120
        /*0558*/ 	.short	0x0100
        /*055a*/ 	.byte	0x08
	.zero		1


	//   ....[73]....
        /*055c*/ 	.word	0x000006f0
        /*0560*/ 	.word	0x000000ff
        /*0564*/ 	.word	0x00000268
        /*0568*/ 	.short	0x0100
        /*056a*/ 	.byte	0x08
	.zero		1


	//   ....[74]....
        /*056c*/ 	.word	0x00000700
        /*0570*/ 	.word	0x000000ff
        /*0574*/ 	.word	0x00000128
        /*0578*/ 	.short	0x0100
        /*057a*/ 	.byte	0x08
	.zero		1


	//   ....[75]....
        /*057c*/ 	.word	0x00000710
        /*0580*/ 	.word	0x000000ff
        /*0584*/ 	.word	0x00000270
        /*0588*/ 	.short	0x0100
        /*058a*/ 	.byte	0x08
	.zero		1


	//   ....[76]....
        /*058c*/ 	.word	0x00000720
        /*0590*/ 	.word	0x000000ff
        /*0594*/ 	.word	0x00000130
        /*0598*/ 	.short	0x0100
        /*059a*/ 	.byte	0x08
	.zero		1


	//   ....[77]....
        /*059c*/ 	.word	0x00000730
        /*05a0*/ 	.word	0x000000ff
        /*05a4*/ 	.word	0x00000278
        /*05a8*/ 	.short	0x0100
        /*05aa*/ 	.byte	0x08
	.zero		1


	//   ....[78]....
        /*05ac*/ 	.word	0x00000740
        /*05b0*/ 	.word	0x000000ff
        /*05b4*/ 	.word	0x00000138
        /*05b8*/ 	.short	0x0100
        /*05ba*/ 	.byte	0x08
	.zero		1


	//   ....[79]....
        /*05bc*/ 	.word	0x00000750
        /*05c0*/ 	.word	0x000000ff
        /*05c4*/ 	.word	0x00000280
        /*05c8*/ 	.short	0x0100
        /*05ca*/ 	.byte	0x08
	.zero		1


	//   ....[80]....
        /*05cc*/ 	.word	0x00000760
        /*05d0*/ 	.word	0x000000ff
        /*05d4*/ 	.word	0x00000140
        /*05d8*/ 	.short	0x0100
        /*05da*/ 	.byte	0x08
	.zero		1


	//   ....[81]....
        /*05dc*/ 	.word	0x00000770
        /*05e0*/ 	.word	0x000000ff
        /*05e4*/ 	.word	0x00000288
        /*05e8*/ 	.short	0x0100
        /*05ea*/ 	.byte	0x08
	.zero		1


	//   ....[82]....
        /*05ec*/ 	.word	0x00000cd0
        /*05f0*/ 	.word	0x000000ff
        /*05f4*/ 	.word	0x000002c0
        /*05f8*/ 	.short	0x0100
        /*05fa*/ 	.byte	0x08
	.zero		1


	//   ....[83]....
        /*05fc*/ 	.word	0x00000d60
        /*0600*/ 	.word	0x000000ff
        /*0604*/ 	.word	0x000002c8
        /*0608*/ 	.short	0x0100
        /*060a*/ 	.byte	0x08
	.zero		1


	//   ....[84]....
        /*060c*/ 	.word	0x00000db0
        /*0610*/ 	.word	0x000000ff
        /*0614*/ 	.word	0x000002a0
        /*0618*/ 	.short	0x0100
        /*061a*/ 	.byte	0x09
	.zero		1


	//   ....[85]....
        /*061c*/ 	.word	0x00000dc0
        /*0620*/ 	.word	0x000000ff
        /*0624*/ 	.word	0x000002a8
        /*0628*/ 	.short	0x0100
        /*062a*/ 	.byte	0x09
	.zero		1


	//   ....[86]....
        /*062c*/ 	.word	0x00000dd0
        /*0630*/ 	.word	0x000000ff
        /*0634*/ 	.word	0x000002b0
        /*0638*/ 	.short	0x0100
        /*063a*/ 	.byte	0x09
	.zero		1


	//   ....[87]....
        /*063c*/ 	.word	0x00000de0
        /*0640*/ 	.word	0x000000ff
        /*0644*/ 	.word	0x000002b8
        /*0648*/ 	.short	0x0100
        /*064a*/ 	.byte	0x09
	.zero		1


	//   ....[88]....
        /*064c*/ 	.word	0x00001c60
        /*0650*/ 	.word	0x000000ff
        /*0654*/ 	.word	0xfffffff8
        /*0658*/ 	.short	0x010a
        /*065a*/ 	.byte	0x2b
	.zero		1


	//   ....[89]....
        /*065c*/ 	.word	0x00001e30
        /*0660*/ 	.word	0x00000003
        /*0664*/ 	.word	0x00000000
        /*0668*/ 	.short	0x010a
        /*066a*/ 	.byte	0x3f
	.zero		1


	//   ....[90]....
        /*066c*/ 	.word	0x00001e70
        /*0670*/ 	.word	0x00000003
        /*0674*/ 	.word	0x00000000
        /*0678*/ 	.short	0x010a
        /*067a*/ 	.byte	0x3f
	.zero		1


	//   ....[91]....
        /*067c*/ 	.word	0x00002250
        /*0680*/ 	.word	0x000000ff
        /*0684*/ 	.word	0x00000000
        /*0688*/ 	.short	0x010a
        /*068a*/ 	.byte	0x04
	.zero		1


	//   ....[92]....
        /*068c*/ 	.word	0x00002290
        /*0690*/ 	.word	0x000000ff
        /*0694*/ 	.word	0x00000000
        /*0698*/ 	.short	0x010a
        /*069a*/ 	.byte	0x04
	.zero		1


	//   ....[93]....
        /*069c*/ 	.word	0x000025d0
        /*06a0*/ 	.word	0x00000005
        /*06a4*/ 	.word	0x00000000
        /*06a8*/ 	.short	0x0101
        /*06aa*/ 	.byte	0x3f
	.zero		1


	//   ....[94]....
        /*06ac*/ 	.word	0x000026e0
        /*06b0*/ 	.word	0x00000003
        /*06b4*/ 	.word	0x00000000
        /*06b8*/ 	.short	0x0101
        /*06ba*/ 	.byte	0x30
	.zero		1


	//   ....[95]....
        /*06bc*/ 	.word	0x000027e0
        /*06c0*/ 	.word	0x00000003
        /*06c4*/ 	.word	0x00000000
        /*06c8*/ 	.short	0x0101
        /*06ca*/ 	.byte	0x3f
	.zero		1


	//   ....[96]....
        /*06cc*/ 	.word	0x00002860
        /*06d0*/ 	.word	0x000000ff
        /*06d4*/ 	.word	0x00000008
        /*06d8*/ 	.short	0x010a
        /*06da*/ 	.byte	0x2b
	.zero		1


	//   ....[97]....
        /*06dc*/ 	.word	0x00005a10
        /*06e0*/ 	.word	0x00000000
        /*06e4*/ 	.word	0x00000000
        /*06e8*/ 	.short	0x0101
        /*06ea*/ 	.byte	0x30
	.zero		1


	//   ....[98]....
        /*06ec*/ 	.word	0x00006350
        /*06f0*/ 	.word	0x0000000d
        /*06f4*/ 	.word	0x00000148
        /*06f8*/ 	.short	0x010a
        /*06fa*/ 	.byte	0x3f
	.zero		1


	//   ....[99]....
        /*06fc*/ 	.word	0x00006730
        /*0700*/ 	.word	0x00000006
        /*0704*/ 	.word	0x000002c8
        /*0708*/ 	.short	0x0101
        /*070a*/ 	.byte	0x3f
	.zero		1


	//   ....[100]....
        /*070c*/ 	.word	0x00006e60
        /*0710*/ 	.word	0x00000007
        /*0714*/ 	.word	0x00000000
        /*0718*/ 	.short	0x010a
        /*071a*/ 	.byte	0x3f
	.zero		1


	//   ....[101]....
        /*071c*/ 	.word	0x00006ee0
        /*0720*/ 	.word	0x00000006
        /*0724*/ 	.word	0x00000000
        /*0728*/ 	.short	0x010a
        /*072a*/ 	.byte	0x3f
	.zero		1


	//   ....[102]....
        /*072c*/ 	.word	0x00006f70
        /*0730*/ 	.word	0x00000007
        /*0734*/ 	.word	0x00000000
        /*0738*/ 	.short	0x010a
        /*073a*/ 	.byte	0x3f
	.zero		1


	//   ....[103]....
        /*073c*/ 	.word	0x00007000
        /*0740*/ 	.word	0x00000006
        /*0744*/ 	.word	0x00000000
        /*0748*/ 	.short	0x010a
        /*074a*/ 	.byte	0x3f
	.zero		1


	//   ....[104]....
        /*074c*/ 	.word	0x00007090
        /*0750*/ 	.word	0x00000007
        /*0754*/ 	.word	0x00000000
        /*0758*/ 	.short	0x010a
        /*075a*/ 	.byte	0x3f
	.zero		1


	//   ....[105]....
        /*075c*/ 	.word	0x00007120
        /*0760*/ 	.word	0x00000006
        /*0764*/ 	.word	0x00000000
        /*0768*/ 	.short	0x010a
        /*076a*/ 	.byte	0x3f
	.zero		1


	//   ....[106]....
        /*076c*/ 	.word	0x000071b0
        /*0770*/ 	.word	0x00000007
        /*0774*/ 	.word	0x00000000
        /*0778*/ 	.short	0x010a
        /*077a*/ 	.byte	0x3f
	.zero		1


	//   ....[107]....
        /*077c*/ 	.word	0x00007240
        /*0780*/ 	.word	0x00000006
        /*0784*/ 	.word	0x00000000
        /*0788*/ 	.short	0x010a
        /*078a*/ 	.byte	0x3f
	.zero		1


	//   ....[108]....
        /*078c*/ 	.word	0x000072d0
        /*0790*/ 	.word	0x00000007
        /*0794*/ 	.word	0x00000000
        /*0798*/ 	.short	0x010a
        /*079a*/ 	.byte	0x3f
	.zero		1


	//   ....[109]....
        /*079c*/ 	.word	0x00007360
        /*07a0*/ 	.word	0x00000006
        /*07a4*/ 	.word	0x00000000
        /*07a8*/ 	.short	0x010a
        /*07aa*/ 	.byte	0x3f
	.zero		1


	//   ....[110]....
        /*07ac*/ 	.word	0x000073f0
        /*07b0*/ 	.word	0x00000007
        /*07b4*/ 	.word	0x00000000
        /*07b8*/ 	.short	0x010a
        /*07ba*/ 	.byte	0x3f
	.zero		1


	//   ....[111]....
        /*07bc*/ 	.word	0x00007480
        /*07c0*/ 	.word	0x00000006
        /*07c4*/ 	.word	0x00000000
        /*07c8*/ 	.short	0x010a
        /*07ca*/ 	.byte	0x3f
	.zero		1


	//   ....[112]....
        /*07cc*/ 	.word	0x00007510
        /*07d0*/ 	.word	0x00000007
        /*07d4*/ 	.word	0x00000000
        /*07d8*/ 	.short	0x010a
        /*07da*/ 	.byte	0x3f
	.zero		1


	//   ....[113]....
        /*07dc*/ 	.word	0x000075a0
        /*07e0*/ 	.word	0x00000006
        /*07e4*/ 	.word	0x00000000
        /*07e8*/ 	.short	0x010a
        /*07ea*/ 	.byte	0x3f
	.zero		1


	//   ....[114]....
        /*07ec*/ 	.word	0x00007630
        /*07f0*/ 	.word	0x00000007
        /*07f4*/ 	.word	0x00000000
        /*07f8*/ 	.short	0x010a
        /*07fa*/ 	.byte	0x3f
	.zero		1


	//   ....[115]....
        /*07fc*/ 	.word	0x000076c0
        /*0800*/ 	.word	0x00000006
        /*0804*/ 	.word	0x00000000
        /*0808*/ 	.short	0x010a
        /*080a*/ 	.byte	0x3f
	.zero		1


	//   ....[116]....
        /*080c*/ 	.word	0x00007750
        /*0810*/ 	.word	0x00000007
        /*0814*/ 	.word	0x00000000
        /*0818*/ 	.short	0x010a
        /*081a*/ 	.byte	0x3f
	.zero		1


	//   ....[117]....
        /*081c*/ 	.word	0x000077e0
        /*0820*/ 	.word	0x00000006
        /*0824*/ 	.word	0x00000000
        /*0828*/ 	.short	0x010a
        /*082a*/ 	.byte	0x3f
	.zero		1


	//   ....[118]....
        /*082c*/ 	.word	0x00007870
        /*0830*/ 	.word	0x00000007
        /*0834*/ 	.word	0x00000000
        /*0838*/ 	.short	0x010a
        /*083a*/ 	.byte	0x3f
	.zero		1


	//   ....[119]....
        /*083c*/ 	.word	0x00007900
        /*0840*/ 	.word	0x00000006
        /*0844*/ 	.word	0x00000000
        /*0848*/ 	.short	0x010a
        /*084a*/ 	.byte	0x3f
	.zero		1


	//   ....[120]....
        /*084c*/ 	.word	0x00007990
        /*0850*/ 	.word	0x00000007
        /*0854*/ 	.word	0x00000000
        /*0858*/ 	.short	0x010a
        /*085a*/ 	.byte	0x3f
	.zero		1


	//   ....[121]....
        /*085c*/ 	.word	0x00007a20
        /*0860*/ 	.word	0x00000006
        /*0864*/ 	.word	0x00000000
        /*0868*/ 	.short	0x010a
        /*086a*/ 	.byte	0x3f
	.zero		1


	//   ....[122]....
        /*086c*/ 	.word	0x00007ab0
        /*0870*/ 	.word	0x00000007
        /*0874*/ 	.word	0x00000000
        /*0878*/ 	.short	0x010a
        /*087a*/ 	.byte	0x3f
	.zero		1


	//   ....[123]....
        /*087c*/ 	.word	0x00007b40
        /*0880*/ 	.word	0x00000006
        /*0884*/ 	.word	0x00000000
        /*0888*/ 	.short	0x010a
        /*088a*/ 	.byte	0x3f
	.zero		1


	//   ....[124]....
        /*088c*/ 	.word	0x00007bd0
        /*0890*/ 	.word	0x00000007
        /*0894*/ 	.word	0x00000000
        /*0898*/ 	.short	0x010a
        /*089a*/ 	.byte	0x3f
	.zero		1


	//   ....[125]....
        /*089c*/ 	.word	0x00007c60
        /*08a0*/ 	.word	0x00000006
        /*08a4*/ 	.word	0x00000000
        /*08a8*/ 	.short	0x010a
        /*08aa*/ 	.byte	0x3f
	.zero		1


	//   ....[126]....
        /*08ac*/ 	.word	0x00007cf0
        /*08b0*/ 	.word	0x00000007
        /*08b4*/ 	.word	0x00000000
        /*08b8*/ 	.short	0x010a
        /*08ba*/ 	.byte	0x3f
	.zero		1


	//   ....[127]....
        /*08bc*/ 	.word	0x00007d80
        /*08c0*/ 	.word	0x00000006
        /*08c4*/ 	.word	0x00000000
        /*08c8*/ 	.short	0x010a
        /*08ca*/ 	.byte	0x3f
	.zero		1


	//   ....[128]....
        /*08cc*/ 	.word	0x00007e10
        /*08d0*/ 	.word	0x00000007
        /*08d4*/ 	.word	0x00000000
        /*08d8*/ 	.short	0x010a
        /*08da*/ 	.byte	0x3f
	.zero		1


	//   ....[129]....
        /*08dc*/ 	.word	0x00007ea0
        /*08e0*/ 	.word	0x00000006
        /*08e4*/ 	.word	0x00000000
        /*08e8*/ 	.short	0x010a
        /*08ea*/ 	.byte	0x3f
	.zero		1


	//   ....[130]....
        /*08ec*/ 	.word	0x00007f30
        /*08f0*/ 	.word	0x00000007
        /*08f4*/ 	.word	0x00000000
        /*08f8*/ 	.short	0x010a
        /*08fa*/ 	.byte	0x3f
	.zero		1


	//   ....[131]....
        /*08fc*/ 	.word	0x00007fc0
        /*0900*/ 	.word	0x00000006
        /*0904*/ 	.word	0x00000000
        /*0908*/ 	.short	0x010a
        /*090a*/ 	.byte	0x3f
	.zero		1


	//   ....[132]....
        /*090c*/ 	.word	0x00008050
        /*0910*/ 	.word	0x00000007
        /*0914*/ 	.word	0x00000000
        /*0918*/ 	.short	0x010a
        /*091a*/ 	.byte	0x3f
	.zero		1


	//   ....[133]....
        /*091c*/ 	.word	0x000080e0
        /*0920*/ 	.word	0x00000006
        /*0924*/ 	.word	0x00000000
        /*0928*/ 	.short	0x010a
        /*092a*/ 	.byte	0x3f
	.zero		1


	//   ....[134]....
        /*092c*/ 	.word	0x00008170
        /*0930*/ 	.word	0x00000007
        /*0934*/ 	.word	0x00000000
        /*0938*/ 	.short	0x010a
        /*093a*/ 	.byte	0x3f
	.zero		1


	//   ....[135]....
        /*093c*/ 	.word	0x00008200
        /*0940*/ 	.word	0x00000006
        /*0944*/ 	.word	0x00000000
        /*0948*/ 	.short	0x010a
        /*094a*/ 	.byte	0x3f
	.zero		1


	//   ....[136]....
        /*094c*/ 	.word	0x00008290
        /*0950*/ 	.word	0x00000007
        /*0954*/ 	.word	0x00000000
        /*0958*/ 	.short	0x010a
        /*095a*/ 	.byte	0x3f
	.zero		1


	//   ....[137]....
        /*095c*/ 	.word	0x00008320
        /*0960*/ 	.word	0x00000006
        /*0964*/ 	.word	0x00000000
        /*0968*/ 	.short	0x010a
        /*096a*/ 	.byte	0x3f
	.zero		1


	//   ....[138]....
        /*096c*/ 	.word	0x000083b0
        /*0970*/ 	.word	0x00000007
        /*0974*/ 	.word	0x00000000
        /*0978*/ 	.short	0x010a
        /*097a*/ 	.byte	0x3f
	.zero		1


	//   ....[139]....
        /*097c*/ 	.word	0x00008440
        /*0980*/ 	.word	0x00000006
        /*0984*/ 	.word	0x00000000
        /*0988*/ 	.short	0x010a
        /*098a*/ 	.byte	0x3f
	.zero		1


	//   ....[140]....
        /*098c*/ 	.word	0x000084d0
        /*0990*/ 	.word	0x00000005
        /*0994*/ 	.word	0x00000000
        /*0998*/ 	.short	0x010a
        /*099a*/ 	.byte	0x3f
	.zero		1


	//   ....[141]....
        /*099c*/ 	.word	0x00008540
        /*09a0*/ 	.word	0x00000003
        /*09a4*/ 	.word	0xfffffff8
        /*09a8*/ 	.short	0x010a
        /*09aa*/ 	.byte	0x3f
	.zero		1


	//   ....[142]....
        /*09ac*/ 	.word	0x00008590
        /*09b0*/ 	.word	0x00000003
        /*09b4*/ 	.word	0x00000000
        /*09b8*/ 	.short	0x010a
        /*09ba*/ 	.byte	0x3f
	.zero		1


	//   ....[143]....
        /*09bc*/ 	.word	0x000085f0
        /*09c0*/ 	.word	0x00000005
        /*09c4*/ 	.word	0x00000000
        /*09c8*/ 	.short	0x010a
        /*09ca*/ 	.byte	0x3f
	.zero		1


	//   ....[144]....
        /*09cc*/ 	.word	0x00008650
        /*09d0*/ 	.word	0x00000003
        /*09d4*/ 	.word	0x00000008
        /*09d8*/ 	.short	0x010a
        /*09da*/ 	.byte	0x3f
	.zero		1


	//   ....[145]....
        /*09dc*/ 	.word	0x00008720
        /*09e0*/ 	.word	0x0000000d
        /*09e4*/ 	.word	0x00000148
        /*09e8*/ 	.short	0x010a
        /*09ea*/ 	.byte	0x3f
	.zero		1


	//   ....[146]....
        /*09ec*/ 	.word	0x000087f0
        /*09f0*/ 	.word	0x00000007
        /*09f4*/ 	.word	0x00000000
        /*09f8*/ 	.short	0x010a
        /*09fa*/ 	.byte	0x3f
	.zero		1


	//   ....[147]....
        /*09fc*/ 	.word	0x00008840
        /*0a00*/ 	.word	0x00000006
        /*0a04*/ 	.word	0x00000000
        /*0a08*/ 	.short	0x010a
        /*0a0a*/ 	.byte	0x3f
	.zero		1


	//   ....[148]....
        /*0a0c*/ 	.word	0x00008890
        /*0a10*/ 	.word	0x00000007
        /*0a14*/ 	.word	0x00000000
        /*0a18*/ 	.short	0x010a
        /*0a1a*/ 	.byte	0x3f
	.zero		1


	//   ....[149]....
        /*0a1c*/ 	.word	0x000088e0
        /*0a20*/ 	.word	0x00000006
        /*0a24*/ 	.word	0x00000000
        /*0a28*/ 	.short	0x010a
        /*0a2a*/ 	.byte	0x3f
	.zero		1


	//   ....[150]....
        /*0a2c*/ 	.word	0x00008930
        /*0a30*/ 	.word	0x00000007
        /*0a34*/ 	.word	0x00000000
        /*0a38*/ 	.short	0x010a
        /*0a3a*/ 	.byte	0x3f
	.zero		1


	//   ....[151]....
        /*0a3c*/ 	.word	0x00008980
        /*0a40*/ 	.word	0x00000006
        /*0a44*/ 	.word	0x00000000
        /*0a48*/ 	.short	0x010a
        /*0a4a*/ 	.byte	0x3f
	.zero		1


	//   ....[152]....
        /*0a4c*/ 	.word	0x000089d0
        /*0a50*/ 	.word	0x00000007
        /*0a54*/ 	.word	0x00000000
        /*0a58*/ 	.short	0x010a
        /*0a5a*/ 	.byte	0x3f
	.zero		1


	//   ....[153]....
        /*0a5c*/ 	.word	0x00008a20
        /*0a60*/ 	.word	0x00000006
        /*0a64*/ 	.word	0x00000000
        /*0a68*/ 	.short	0x010a
        /*0a6a*/ 	.byte	0x3f
	.zero		1


	//   ....[154]....
        /*0a6c*/ 	.word	0x00008a70
        /*0a70*/ 	.word	0x00000007
        /*0a74*/ 	.word	0x00000000
        /*0a78*/ 	.short	0x010a
        /*0a7a*/ 	.byte	0x3f
	.zero		1


	//   ....[155]....
        /*0a7c*/ 	.word	0x00008ac0
        /*0a80*/ 	.word	0x00000006
        /*0a84*/ 	.word	0x00000000
        /*0a88*/ 	.short	0x010a
        /*0a8a*/ 	.byte	0x3f
	.zero		1


	//   ....[156]....
        /*0a8c*/ 	.word	0x00008b10
        /*0a90*/ 	.word	0x00000007
        /*0a94*/ 	.word	0x00000000
        /*0a98*/ 	.short	0x010a
        /*0a9a*/ 	.byte	0x3f
	.zero		1


	//   ....[157]....
        /*0a9c*/ 	.word	0x00008b60
        /*0aa0*/ 	.word	0x00000006
        /*0aa4*/ 	.word	0x00000000
        /*0aa8*/ 	.short	0x010a
        /*0aaa*/ 	.byte	0x3f
	.zero		1


	//   ....[158]....
        /*0aac*/ 	.word	0x00008bb0
        /*0ab0*/ 	.word	0x00000007
        /*0ab4*/ 	.word	0x00000000
        /*0ab8*/ 	.short	0x010a
        /*0aba*/ 	.byte	0x3f
	.zero		1


	//   ....[159]....
        /*0abc*/ 	.word	0x00008c00
        /*0ac0*/ 	.word	0x00000006
        /*0ac4*/ 	.word	0x00000000
        /*0ac8*/ 	.short	0x010a
        /*0aca*/ 	.byte	0x3f
	.zero		1


	//   ....[160]....
        /*0acc*/ 	.word	0x00008c50
        /*0ad0*/ 	.word	0x00000007
        /*0ad4*/ 	.word	0x00000000
        /*0ad8*/ 	.short	0x010a
        /*0ada*/ 	.byte	0x3f
	.zero		1


	//   ....[161]....
        /*0adc*/ 	.word	0x00008ca0
        /*0ae0*/ 	.word	0x00000006
        /*0ae4*/ 	.word	0x00000000
        /*0ae8*/ 	.short	0x010a
        /*0aea*/ 	.byte	0x3f
	.zero		1


	//   ....[162]....
        /*0aec*/ 	.word	0x00008cf0
        /*0af0*/ 	.word	0x00000007
        /*0af4*/ 	.word	0x00000000
        /*0af8*/ 	.short	0x010a
        /*0afa*/ 	.byte	0x3f
	.zero		1


	//   ....[163]....
        /*0afc*/ 	.word	0x00008d40
        /*0b00*/ 	.word	0x00000006
        /*0b04*/ 	.word	0x00000000
        /*0b08*/ 	.short	0x010a
        /*0b0a*/ 	.byte	0x3f
	.zero		1


	//   ....[164]....
        /*0b0c*/ 	.word	0x00008d90
        /*0b10*/ 	.word	0x00000007
        /*0b14*/ 	.word	0x00000000
        /*0b18*/ 	.short	0x010a
        /*0b1a*/ 	.byte	0x3f
	.zero		1


	//   ....[165]....
        /*0b1c*/ 	.word	0x00008de0
        /*0b20*/ 	.word	0x00000006
        /*0b24*/ 	.word	0x00000000
        /*0b28*/ 	.short	0x010a
        /*0b2a*/ 	.byte	0x3f
	.zero		1


	//   ....[166]....
        /*0b2c*/ 	.word	0x00008e30
        /*0b30*/ 	.word	0x00000007
        /*0b34*/ 	.word	0x00000000
        /*0b38*/ 	.short	0x010a
        /*0b3a*/ 	.byte	0x3f
	.zero		1


	//   ....[167]....
        /*0b3c*/ 	.word	0x00008e80
        /*0b40*/ 	.word	0x00000006
        /*0b44*/ 	.word	0x00000000
        /*0b48*/ 	.short	0x010a
        /*0b4a*/ 	.byte	0x3f
	.zero		1


	//   ....[168]....
        /*0b4c*/ 	.word	0x00008ed0
        /*0b50*/ 	.word	0x00000007
        /*0b54*/ 	.word	0x00000000
        /*0b58*/ 	.short	0x010a
        /*0b5a*/ 	.byte	0x3f
	.zero		1


	//   ....[169]....
        /*0b5c*/ 	.word	0x00008f20
        /*0b60*/ 	.word	0x00000006
        /*0b64*/ 	.word	0x00000000
        /*0b68*/ 	.short	0x010a
        /*0b6a*/ 	.byte	0x3f
	.zero		1


	//   ....[170]....
        /*0b6c*/ 	.word	0x00008f70
        /*0b70*/ 	.word	0x00000007
        /*0b74*/ 	.word	0x00000000
        /*0b78*/ 	.short	0x010a
        /*0b7a*/ 	.byte	0x3f
	.zero		1


	//   ....[171]....
        /*0b7c*/ 	.word	0x00008fc0
        /*0b80*/ 	.word	0x00000006
        /*0b84*/ 	.word	0x00000000
        /*0b88*/ 	.short	0x010a
        /*0b8a*/ 	.byte	0x3f
	.zero		1


	//   ....[172]....
        /*0b8c*/ 	.word	0x00009010
        /*0b90*/ 	.word	0x00000007
        /*0b94*/ 	.word	0x00000000
        /*0b98*/ 	.short	0x010a
        /*0b9a*/ 	.byte	0x3f
	.zero		1


	//   ....[173]....
        /*0b9c*/ 	.word	0x00009060
        /*0ba0*/ 	.word	0x00000006
        /*0ba4*/ 	.word	0x00000000
        /*0ba8*/ 	.short	0x010a
        /*0baa*/ 	.byte	0x3f
	.zero		1


	//   ....[174]....
        /*0bac*/ 	.word	0x000090b0
        /*0bb0*/ 	.word	0x00000007
        /*0bb4*/ 	.word	0x00000000
        /*0bb8*/ 	.short	0x010a
        /*0bba*/ 	.byte	0x3f
	.zero		1


	//   ....[175]....
        /*0bbc*/ 	.word	0x00009100
        /*0bc0*/ 	.word	0x00000006
        /*0bc4*/ 	.word	0x00000000
        /*0bc8*/ 	.short	0x010a
        /*0bca*/ 	.byte	0x3f
	.zero		1


	//   ....[176]....
        /*0bcc*/ 	.word	0x00009150
        /*0bd0*/ 	.word	0x00000007
        /*0bd4*/ 	.word	0x00000000
        /*0bd8*/ 	.short	0x010a
        /*0bda*/ 	.byte	0x3f
	.zero		1


	//   ....[177]....
        /*0bdc*/ 	.word	0x000091a0
        /*0be0*/ 	.word	0x00000006
        /*0be4*/ 	.word	0x00000000
        /*0be8*/ 	.short	0x010a
        /*0bea*/ 	.byte	0x3f
	.zero		1


	//   ....[178]....
        /*0bec*/ 	.word	0x000091f0
        /*0bf0*/ 	.word	0x00000007
        /*0bf4*/ 	.word	0x00000000
        /*0bf8*/ 	.short	0x010a
        /*0bfa*/ 	.byte	0x3f
	.zero		1


	//   ....[179]....
        /*0bfc*/ 	.word	0x00009240
        /*0c00*/ 	.word	0x00000006
        /*0c04*/ 	.word	0x00000000
        /*0c08*/ 	.short	0x010a
        /*0c0a*/ 	.byte	0x3f
	.zero		1


	//   ....[180]....
        /*0c0c*/ 	.word	0x00009290
        /*0c10*/ 	.word	0x00000007
        /*0c14*/ 	.word	0x00000000
        /*0c18*/ 	.short	0x010a
        /*0c1a*/ 	.byte	0x3f
	.zero		1


	//   ....[181]....
        /*0c1c*/ 	.word	0x000092e0
        /*0c20*/ 	.word	0x00000006
        /*0c24*/ 	.word	0x00000000
        /*0c28*/ 	.short	0x010a
        /*0c2a*/ 	.byte	0x3f
	.zero		1


	//   ....[182]....
        /*0c2c*/ 	.word	0x00009330
        /*0c30*/ 	.word	0x00000007
        /*0c34*/ 	.word	0x00000000
        /*0c38*/ 	.short	0x010a
        /*0c3a*/ 	.byte	0x3f
	.zero		1


	//   ....[183]....
        /*0c3c*/ 	.word	0x00009380
        /*0c40*/ 	.word	0x00000006
        /*0c44*/ 	.word	0x00000000
        /*0c48*/ 	.short	0x010a
        /*0c4a*/ 	.byte	0x3f
	.zero		1


	//   ....[184]....
        /*0c4c*/ 	.word	0x000093d0
        /*0c50*/ 	.word	0x00000007
        /*0c54*/ 	.word	0x00000000
        /*0c58*/ 	.short	0x010a
        /*0c5a*/ 	.byte	0x3f
	.zero		1


	//   ....[185]....
        /*0c5c*/ 	.word	0x00009420
        /*0c60*/ 	.word	0x00000006
        /*0c64*/ 	.word	0x00000000
        /*0c68*/ 	.short	0x010a
        /*0c6a*/ 	.byte	0x3f
	.zero		1


	//----- nvinfo : EIATTR_NUM_MBARRIERS
	.align		4
.L_37:
        /*0c6c*/ 	.byte	0x03, 0x38
        /*0c6e*/ 	.short	0x0058


	//----- nvinfo : EIATTR_EXIT_INSTR_OFFSETS
	.align		4
        /*0c70*/ 	.byte	0x04, 0x1c
        /*0c72*/ 	.short	(.L_39 - .L_38)


	//   ....[0]....
.L_38:
        /*0c74*/ 	.word	0x000018c0


	//   ....[1]....
        /*0c78*/ 	.word	0x00001920


	//   ....[2]....
        /*0c7c*/ 	.word	0x00006030


	//   ....[3]....
        /*0c80*/ 	.word	0x00006060


	//   ....[4]....
        /*0c84*/ 	.word	0x00008520


	//----- nvinfo : EIATTR_MAX_THREADS
	.align		4
.L_39:
        /*0c88*/ 	.byte	0x04, 0x05
        /*0c8a*/ 	.short	(.L_41 - .L_40)
.L_40:
        /*0c8c*/ 	.word	0x00000180
        /*0c90*/ 	.word	0x00000001
        /*0c94*/ 	.word	0x00000001


	//----- nvinfo : EIATTR_CRS_STACK_SIZE
	.align		4
.L_41:
        /*0c98*/ 	.byte	0x04, 0x1e
        /*0c9a*/ 	.short	(.L_43 - .L_42)
.L_42:
        /*0c9c*/ 	.word	0x00000000


	//----- nvinfo : EIATTR_CBANK_PARAM_SIZE
	.align		4
.L_43:
        /*0ca0*/ 	.byte	0x03, 0x19
        /*0ca2*/ 	.short	0x0470


	//----- nvinfo : EIATTR_PARAM_CBANK
	.align		4
        /*0ca4*/ 	.byte	0x04, 0x0a
        /*0ca6*/ 	.short	(.L_45 - .L_44)
	.align		4
.L_44:
        /*0ca8*/ 	.word	index@(.nv.constant0._ZN7cutlass13device_kernelINS_4gemm6kernel13GemmUniversalIN4cute5tupleIJiiiiEEENS1_10collective13CollectiveMmaINS1_34MainloopSm90TmaGmmaWarpSpecializedILi41ENS5_IJNS4_1CILi2EEENSA_ILi1EEESC_EEENS1_32KernelTmaWarpSpecializedPingpongEEENS5_IJNSA_ILi64EEENSA_ILi112EEENSA_ILi32EEEEEEaNS5_IJlSC_lEEEaSK_NS4_8TiledMMAINS4_8MMA_AtomIJNS4_4SM904GMMA26MMA_64x16x32_S32S8S8_SS_TNEEEENS4_6LayoutINS5_IJSC_SC_SC_EEENS5_IJNSA_ILi0EEEST_ST_EEEEENS5_IJNS4_10UnderscoreESW_SW_EEEEENS4_13SM90_TMA_LOADENS4_14ComposedLayoutINS4_7SwizzleILi1ELi4ELi3EEENS4_18smem_ptr_flag_bitsILi8EEENSR_INS5_IJNSA_ILi8EEESI_EEENS5_IJSI_SC_EEEEEEEvNS4_8identityENS4_23SM90_TMA_LOAD_MULTICASTES19_vS1A_EENS_8epilogue10collective6detail29Sm90TmaWarpSpecializedAdapterINS1E_15DefaultEpilogueIaSK_SK_NS1D_6thread17LinearCombinationIaLi1EiiLNS1I_9ScaleType4KindE0ELNS_15FloatRoundStyleE2EaEENS1_15EpilogueDefaultEEEEEvvEEEEvNT_6ParamsE)
        /*0cac*/ 	.short	0x0210
        /*0cae*/ 	.short	0x0470


	//----- nvinfo : EIATTR_SW_WAR
	.align		4
.L_45:
        /*0cb0*/ 	.byte	0x04, 0x36
        /*0cb2*/ 	.short	(.L_47 - .L_46)
.L_46:
        /*0cb4*/ 	.word	0x00000008
.L_47:


//--------------------- .nv.callgraph             --------------------------
	.section	.nv.callgraph,"",@"SHT_CUDA_CALLGRAPH"
	.align	4
	.sectionentsize	8
	.align		4
        /*0000*/ 	.word	0x00000000
	.align		4
        /*0004*/ 	.word	0xffffffff
	.align		4
        /*0008*/ 	.word	index@(_ZN7cutlass13device_kernelINS_4gemm6kernel13GemmUniversalIN4cute5tupleIJiiiiEEENS1_10collective13CollectiveMmaINS1_34MainloopSm90TmaGmmaWarpSpecializedILi41ENS5_IJNS4_1CILi2EEENSA_ILi1EEESC_EEENS1_32KernelTmaWarpSpecializedPingpongEEENS5_IJNSA_ILi64EEENSA_ILi112EEENSA_ILi32EEEEEEaNS5_IJlSC_lEEEaSK_NS4_8TiledMMAINS4_8MMA_AtomIJNS4_4SM904GMMA26MMA_64x16x32_S32S8S8_SS_TNEEEENS4_6LayoutINS5_IJSC_SC_SC_EEENS5_IJNSA_ILi0EEEST_ST_EEEEENS5_IJNS4_10UnderscoreESW_SW_EEEEENS4_13SM90_TMA_LOADENS4_14ComposedLayoutINS4_7SwizzleILi1ELi4ELi3EEENS4_18smem_ptr_flag_bitsILi8EEENSR_INS5_IJNSA_ILi8EEESI_EEENS5_IJSI_SC_EEEEEEEvNS4_8identityENS4_23SM90_TMA_LOAD_MULTICASTES19_vS1A_EENS_8epilogue10collective6detail29Sm90TmaWarpSpecializedAdapterINS1E_15DefaultEpilogueIaSK_SK_NS1D_6thread17LinearCombinationIaLi1EiiLNS1I_9ScaleType4KindE0ELNS_15FloatRoundStyleE2EaEENS1_15EpilogueDefaultEEEEEvvEEEEvNT_6ParamsE)
	.align		4
        /*000c*/ 	.word	index@(__assertfail)
	.align		4
        /*0010*/ 	.word	0x00000000
	.align		4
        /*0014*/ 	.word	0xfffffffe
	.align		4
        /*0018*/ 	.word	0x00000000
	.align		4
        /*001c*/ 	.word	0xfffffffd
	.align		4
        /*0020*/ 	.word	0x00000000
	.align		4
        /*0024*/ 	.word	0xfffffffc


//--------------------- .nv.constant4             --------------------------
	.section	.nv.constant4,"a",@progbits
	.align	8
	.align		8
.nv.constant4:
        /*0000*/ 	.dword	__assertfail
	.align		8
        /*0008*/ 	.dword	__unnamed_1
	.align		8
        /*0010*/ 	.dword	_ZN39_INTERNAL_30c99e5c_4_k_cu_ea0da582_88174cuda3std3__45__cpo5beginE
	.align		8
        /*0018*/ 	.dword	_ZN39_INTERNAL_30c99e5c_4_k_cu_ea0da582_88174cuda3std3__45__cpo3endE
	.align		8
        /*0020*/ 	.dword	_ZN39_INTERNAL_30c99e5c_4_k_cu_ea0da582_88174cuda3std3__45__cpo6cbeginE
	.align		8
        /*0028*/ 	.dword	_ZN39_INTERNAL_30c99e5c_4_k_cu_ea0da582_88174cuda3std3__45__cpo4cendE
	.align		8
        /*0030*/ 	.dword	_ZN39_INTERNAL_30c99e5c_4_k_cu_ea0da582_88174cuda3std3__441_GLOBAL__N__30c99e5c_4_k_cu_ea0da582_88176ignoreE
	.align		8
        /*0038*/ 	.dword	_ZN39_INTERNAL_30c99e5c_4_k_cu_ea0da582_88174cuda3std3__419piecewise_constructE
	.align		8
        /*0040*/ 	.dword	_ZN39_INTERNAL_30c99e5c_4_k_cu_ea0da582_88174cuda3std3__48in_placeE
	.align		8
        /*0048*/ 	.dword	_ZN39_INTERNAL_30c99e5c_4_k_cu_ea0da582_88174cuda3std6ranges3__45__cpo4swapE
	.align		8
        /*0050*/ 	.dword	_ZN39_INTERNAL_30c99e5c_4_k_cu_ea0da582_88174cuda3std6ranges3__45__cpo9iter_moveE
	.align		8
        /*0058*/ 	.dword	_ZN39_INTERNAL_30c99e5c_4_k_cu_ea0da582_88174cute7productE
	.align		8
        /*0060*/ 	.dword	_ZN39_INTERNAL_30c99e5c_4_k_cu_ea0da582_88174cute1_E
	.align		8
        /*0068*/ 	.dword	$str$22
	.align		8
        /*0070*/ 	.dword	$str$23


//--------------------- .text._ZN7cutlass13device_kernelINS_4gemm6kernel13GemmUniversalIN4cute5tupleIJiiiiEEENS1_10collective13CollectiveMmaINS1_34MainloopSm90TmaGmmaWarpSpecializedILi41ENS5_IJNS4_1CILi2EEENSA_ILi1EEESC_EEENS1_32KernelTmaWarpSpecializedPingpongEEENS5_IJNSA_ILi64EEENSA_ILi112EEENSA_ILi32EEEEEEaNS5_IJlSC_lEEEaSK_NS4_8TiledMMAINS4_8MMA_AtomIJNS4_4SM904GMMA26MMA_64x16x32_S32S8S8_SS_TNEEEENS4_6LayoutINS5_IJSC_SC_SC_EEENS5_IJNSA_ILi0EEEST_ST_EEEEENS5_IJNS4_10UnderscoreESW_SW_EEEEENS4_13SM90_TMA_LOADENS4_14ComposedLayoutINS4_7SwizzleILi1ELi4ELi3EEENS4_18smem_ptr_flag_bitsILi8EEENSR_INS5_IJNSA_ILi8EEESI_EEENS5_IJSI_SC_EEEEEEEvNS4_8identityENS4_23SM90_TMA_LOAD_MULTICASTES19_vS1A_EENS_8epilogue10collective6detail29Sm90TmaWarpSpecializedAdapterINS1E_15DefaultEpilogueIaSK_SK_NS1D_6thread17LinearCombinationIaLi1EiiLNS1I_9ScaleType4KindE0ELNS_15FloatRoundStyleE2EaEENS1_15EpilogueDefaultEEEEEvvEEEEvNT_6ParamsE --------------------------
	.section	.text._ZN7cutlass13device_kernelINS_4gemm6kernel13GemmUniversalIN4cute5tupleIJiiiiEEENS1_10collective13CollectiveMmaINS1_34MainloopSm90TmaGmmaWarpSpecializedILi41ENS5_IJNS4_1CILi2EEENSA_ILi1EEESC_EEENS1_32KernelTmaWarpSpecializedPingpongEEENS5_IJNSA_ILi64EEENSA_ILi112EEENSA_ILi32EEEEEEaNS5_IJlSC_lEEEaSK_NS4_8TiledMMAINS4_8MMA_AtomIJNS4_4SM904GMMA26MMA_64x16x32_S32S8S8_SS_TNEEEENS4_6LayoutINS5_IJSC_SC_SC_EEENS5_IJNSA_ILi0EEEST_ST_EEEEENS5_IJNS4_10UnderscoreESW_SW_EEEEENS4_13SM90_TMA_LOADENS4_14ComposedLayoutINS4_7SwizzleILi1ELi4ELi3EEENS4_18smem_ptr_flag_bitsILi8EEENSR_INS5_IJNSA_ILi8EEESI_EEENS5_IJSI_SC_EEEEEEEvNS4_8identityENS4_23SM90_TMA_LOAD_MULTICASTES19_vS1A_EENS_8epilogue10collective6detail29Sm90TmaWarpSpecializedAdapterINS1E_15DefaultEpilogueIaSK_SK_NS1D_6thread17LinearCombinationIaLi1EiiLNS1I_9ScaleType4KindE0ELNS_15FloatRoundStyleE2EaEENS1_15EpilogueDefaultEEEEEvvEEEEvNT_6ParamsE,"ax",@progbits
	.align	128
.text._ZN7cutlass13device_kernelINS_4gemm6kernel13GemmUniversalIN4cute5tupleIJiiiiEEENS1_10collective13CollectiveMmaINS1_34MainloopSm90TmaGmmaWarpSpecializedILi41ENS5_IJNS4_1CILi2EEENSA_ILi1EEESC_EEENS1_32KernelTmaWarpSpecializedPingpongEEENS5_IJNSA_ILi64EEENSA_ILi112EEENSA_ILi32EEEEEEaNS5_IJlSC_lEEEaSK_NS4_8TiledMMAINS4_8MMA_AtomIJNS4_4SM904GMMA26MMA_64x16x32_S32S8S8_SS_TNEEEENS4_6LayoutINS5_IJSC_SC_SC_EEENS5_IJNSA_ILi0EEEST_ST_EEEEENS5_IJNS4_10UnderscoreESW_SW_EEEEENS4_13SM90_TMA_LOADENS4_14ComposedLayoutINS4_7SwizzleILi1ELi4ELi3EEENS4_18smem_ptr_flag_bitsILi8EEENSR_INS5_IJNSA_ILi8EEESI_EEENS5_IJSI_SC_EEEEEEEvNS4_8identityENS4_23SM90_TMA_LOAD_MULTICASTES19_vS1A_EENS_8epilogue10collective6detail29Sm90TmaWarpSpecializedAdapterINS1E_15DefaultEpilogueIaSK_SK_NS1D_6thread17LinearCombinationIaLi1EiiLNS1I_9ScaleType4KindE0ELNS_15FloatRoundStyleE2EaEENS1_15EpilogueDefaultEEEEEvvEEEEvNT_6ParamsE:
        .type           _ZN7cutlass13device_kernelINS_4gemm6kernel13GemmUniversalIN4cute5tupleIJiiiiEEENS1_10collective13CollectiveMmaINS1_34MainloopSm90TmaGmmaWarpSpecializedILi41ENS5_IJNS4_1CILi2EEENSA_ILi1EEESC_EEENS1_32KernelTmaWarpSpecializedPingpongEEENS5_IJNSA_ILi64EEENSA_ILi112EEENSA_ILi32EEEEEEaNS5_IJlSC_lEEEaSK_NS4_8TiledMMAINS4_8MMA_AtomIJNS4_4SM904GMMA26MMA_64x16x32_S32S8S8_SS_TNEEEENS4_6LayoutINS5_IJSC_SC_SC_EEENS5_IJNSA_ILi0EEEST_ST_EEEEENS5_IJNS4_10UnderscoreESW_SW_EEEEENS4_13SM90_TMA_LOADENS4_14ComposedLayoutINS4_7SwizzleILi1ELi4ELi3EEENS4_18smem_ptr_flag_bitsILi8EEENSR_INS5_IJNSA_ILi8EEESI_EEENS5_IJSI_SC_EEEEEEEvNS4_8identityENS4_23SM90_TMA_LOAD_MULTICASTES19_vS1A_EENS_8epilogue10collective6detail29Sm90TmaWarpSpecializedAdapterINS1E_15DefaultEpilogueIaSK_SK_NS1D_6thread17LinearCombinationIaLi1EiiLNS1I_9ScaleType4KindE0ELNS_15FloatRoundStyleE2EaEENS1_15EpilogueDefaultEEEEEvvEEEEvNT_6ParamsE,@function
        .size           _ZN7cutlass13device_kernelINS_4gemm6kernel13GemmUniversalIN4cute5tupleIJiiiiEEENS1_10collective13CollectiveMmaINS1_34MainloopSm90TmaGmmaWarpSpecializedILi41ENS5_IJNS4_1CILi2EEENSA_ILi1EEESC_EEENS1_32KernelTmaWarpSpecializedPingpongEEENS5_IJNSA_ILi64EEENSA_ILi112EEENSA_ILi32EEEEEEaNS5_IJlSC_lEEEaSK_NS4_8TiledMMAINS4_8MMA_AtomIJNS4_4SM904GMMA26MMA_64x16x32_S32S8S8_SS_TNEEEENS4_6LayoutINS5_IJSC_SC_SC_EEENS5_IJNSA_ILi0EEEST_ST_EEEEENS5_IJNS4_10UnderscoreESW_SW_EEEEENS4_13SM90_TMA_LOADENS4_14ComposedLayoutINS4_7SwizzleILi1ELi4ELi3EEENS4_18smem_ptr_flag_bitsILi8EEENSR_INS5_IJNSA_ILi8EEESI_EEENS5_IJSI_SC_EEEEEEEvNS4_8identityENS4_23SM90_TMA_LOAD_MULTICASTES19_vS1A_EENS_8epilogue10collective6detail29Sm90TmaWarpSpecializedAdapterINS1E_15DefaultEpilogueIaSK_SK_NS1D_6thread17LinearCombinationIaLi1EiiLNS1I_9ScaleType4KindE0ELNS_15FloatRoundStyleE2EaEENS1_15EpilogueDefaultEEEEEvvEEEEvNT_6ParamsE,(.L_x_264 - _ZN7cutlass13device_kernelINS_4gemm6kernel13GemmUniversalIN4cute5tupleIJiiiiEEENS1_10collective13CollectiveMmaINS1_34MainloopSm90TmaGmmaWarpSpecializedILi41ENS5_IJNS4_1CILi2EEENSA_ILi1EEESC_EEENS1_32KernelTmaWarpSpecializedPingpongEEENS5_IJNSA_ILi64EEENSA_ILi112EEENSA_ILi32EEEEEEaNS5_IJlSC_lEEEaSK_NS4_8TiledMMAINS4_8MMA_AtomIJNS4_4SM904GMMA26MMA_64x16x32_S32S8S8_SS_TNEEEENS4_6LayoutINS5_IJSC_SC_SC_EEENS5_IJNSA_ILi0EEEST_ST_EEEEENS5_IJNS4_10UnderscoreESW_SW_EEEEENS4_13SM90_TMA_LOADENS4_14ComposedLayoutINS4_7SwizzleILi1ELi4ELi3EEENS4_18smem_ptr_flag_bitsILi8EEENSR_INS5_IJNSA_ILi8EEESI_EEENS5_IJSI_SC_EEEEEEEvNS4_8identityENS4_23SM90_TMA_LOAD_MULTICASTES19_vS1A_EENS_8epilogue10collective6detail29Sm90TmaWarpSpecializedAdapterINS1E_15DefaultEpilogueIaSK_SK_NS1D_6thread17LinearCombinationIaLi1EiiLNS1I_9ScaleType4KindE0ELNS_15FloatRoundStyleE2EaEENS1_15EpilogueDefaultEEEEEvvEEEEvNT_6ParamsE)
        .other          _ZN7cutlass13device_kernelINS_4gemm6kernel13GemmUniversalIN4cute5tupleIJiiiiEEENS1_10collective13CollectiveMmaINS1_34MainloopSm90TmaGmmaWarpSpecializedILi41ENS5_IJNS4_1CILi2EEENSA_ILi1EEESC_EEENS1_32KernelTmaWarpSpecializedPingpongEEENS5_IJNSA_ILi64EEENSA_ILi112EEENSA_ILi32EEEEEEaNS5_IJlSC_lEEEaSK_NS4_8TiledMMAINS4_8MMA_AtomIJNS4_4SM904GMMA26MMA_64x16x32_S32S8S8_SS_TNEEEENS4_6LayoutINS5_IJSC_SC_SC_EEENS5_IJNSA_ILi0EEEST_ST_EEEEENS5_IJNS4_10UnderscoreESW_SW_EEEEENS4_13SM90_TMA_LOADENS4_14ComposedLayoutINS4_7SwizzleILi1ELi4ELi3EEENS4_18smem_ptr_flag_bitsILi8EEENSR_INS5_IJNSA_ILi8EEESI_EEENS5_IJSI_SC_EEEEEEEvNS4_8identityENS4_23SM90_TMA_LOAD_MULTICASTES19_vS1A_EENS_8epilogue10collective6detail29Sm90TmaWarpSpecializedAdapterINS1E_15DefaultEpilogueIaSK_SK_NS1D_6thread17LinearCombinationIaLi1EiiLNS1I_9ScaleType4KindE0ELNS_15FloatRoundStyleE2EaEENS1_15EpilogueDefaultEEEEEvvEEEEvNT_6ParamsE,@"STO_CUDA_ENTRY STV_DEFAULT"
_ZN7cutlass13device_kernelINS_4gemm6kernel13GemmUniversalIN4cute5tupleIJiiiiEEENS1_10collective13CollectiveMmaINS1_34MainloopSm90TmaGmmaWarpSpecializedILi41ENS5_IJNS4_1CILi2EEENSA_ILi1EEESC_EEENS1_32KernelTmaWarpSpecializedPingpongEEENS5_IJNSA_ILi64EEENSA_ILi112EEENSA_ILi32EEEEEEaNS5_IJlSC_lEEEaSK_NS4_8TiledMMAINS4_8MMA_AtomIJNS4_4SM904GMMA26MMA_64x16x32_S32S8S8_SS_TNEEEENS4_6LayoutINS5_IJSC_SC_SC_EEENS5_IJNSA_ILi0EEEST_ST_EEEEENS5_IJNS4_10UnderscoreESW_SW_EEEEENS4_13SM90_TMA_LOADENS4_14ComposedLayoutINS4_7SwizzleILi1ELi4ELi3EEENS4_18smem_ptr_flag_bitsILi8EEENSR_INS5_IJNSA_ILi8EEESI_EEENS5_IJSI_SC_EEEEEEEvNS4_8identityENS4_23SM90_TMA_LOAD_MULTICASTES19_vS1A_EENS_8epilogue10collective6detail29Sm90TmaWarpSpecializedAdapterINS1E_15DefaultEpilogueIaSK_SK_NS1D_6thread17LinearCombinationIaLi1EiiLNS1I_9ScaleType4KindE0ELNS_15FloatRoundStyleE2EaEENS1_15EpilogueDefaultEEEEEvvEEEEvNT_6ParamsE:
[----:B------:R-:W0:Y:S02]  /*0000*/  LDC R1, c[0x0][0x28] ;  /* 0x00000a00ff017b82 */ /* 0x000e240000000800 */
[----:B0-----:R-:W-:Y:S01]  /*0010*/  VIADD R1, R1, 0xfffffff8 ;  /* 0xfffffff801017836 */ /* 0x001fe20000000000 */
[----:B------:R-:W0:Y:S01]  /*0020*/  S2R R4, SR_TID.X ;  /* 0x0000000000047919 */ /* 0x000e220000002100 */
[----:B------:R-:W-:Y:S01]  /*0030*/  ELECT P0, URZ, PT ;  /* 0x00000000003f782f */ /* 0x000fe20003800000 */
[----:B------:R-:W-:Y:S01]  /*0040*/  BSSY B0, `(.L_x_0) ;  /* 0x000000f000007945 */ /* 0x000fe20003800000 */
[--C-:B0-----:R-:W-:Y:S02]  /*0050*/  SHF.R.U32.HI R0, RZ, 0x5, R4.reuse ;  /* 0x00000005ff007819 */ /* 0x101fe40000011604 */
[----:B------:R-:W-:-:S03]  /*0060*/  SHF.R.U32.HI R7, RZ, 0x7, R4 ;  /* 0x00000007ff077819 */ /* 0x000fc60000011604 */
[----:B------:R-:W0:Y:S04]  /*0070*/  SHFL.IDX PT, R2, R0, RZ, 0x1f ;  /* 0x00001fff00027589 */ /* 0x000e2800000e0000 */
[----:B------:R1:W2:Y:S01]  /*0080*/  SHFL.IDX PT, R10, R7, RZ, 0x1f ;  /* 0x00001fff070a7589 */ /* 0x0002a200000e0000 */
[----:B0-----:R-:W-:-:S13]  /*0090*/  ISETP.NE.OR P0, PT, R2, RZ, !P0 ;  /* 0x000000ff0200720c */ /* 0x001fda0004705670 */
[----:B-12---:R-:W-:Y:S05]  /*00a0*/  @P0 BRA `(.L_x_1) ;  /* 0x0000000000200947 */ /* 0x006fea0003800000 */
[----:B------:R-:W-:Y:S02]  /*00b0*/  ULDC.64 UR4, c[0x0][0x198] ;  /* 0x0000660000047ab9 */ /* 0x000fe40000000a00 */
[----:B------:R-:W-:Y:S02]  /*00c0*/  UIADD3 UR6, UP0, UR4, 0xf0, URZ ;  /* 0x000000f004067890 */ /* 0x000fe4000ff1e03f */
[----:B------:R-:W-:Y:S02]  /*00d0*/  UIADD3 UR4, UP1, UR4, 0x1f0, URZ ;  /* 0x000001f004047890 */ /* 0x000fe4000ff3e03f */
[----:B------:R-:W-:Y:S02]  /*00e0*/  UIADD3.X UR7, URZ, UR5, URZ, UP0, !UPT ;  /* 0x000000053f077290 */ /* 0x000fe400087fe43f */
[----:B------:R-:W-:-:S07]  /*00f0*/  UIADD3.X UR5, URZ, UR5, URZ, UP1, !UPT ;  /* 0x000000053f057290 */ /* 0x000fce0008ffe43f */
[----:B------:R0:W-:Y:S02]  /*0100*/  UTMACCTL.PF [UR6] ;  /* 0x00000000060079b9 */ /* 0x0001e40008040000 */
[----:B------:R0:W-:Y:S02]  /*0110*/  UTMACCTL.PF [UR4] ;  /* 0x00000000040079b9 */ /* 0x0001e40008040000 */
[----:B0-----:R-:W-:Y:S01]  /*0120*/  NOP ;  /* 0x0000000000007918 */ /* 0x001fe20000000000 */
.L_x_1:
[----:B------:R-:W-:Y:S05]  /*0130*/  BSYNC B0 ;  /* 0x0000000000007941 */ /* 0x000fea0003800000 */
.L_x_0:
[----:B------:R-:W0:Y:S02]  /*0140*/  SHFL.IDX PT, R9, R0, RZ, 0x1f ;  /* 0x00001fff00097589 */ /* 0x000e2400000e0000 */
[----:B0-----:R-:W-:-:S13]  /*0150*/  ISETP.NE.AND P0, PT, R9, RZ, PT ;  /* 0x000000ff0900720c */ /* 0x001fda0003f05270 */
[----:B------:R-:W-:Y:S05]  /*0160*/  @P0 BRA `(.L_x_2) ;  /* 0x00000004008c0947 */ /* 0x000fea0003800000 */
[----:B------:R-:W-:Y:S01]  /*0170*/  ELECT P0, URZ, PT ;  /* 0x00000000003f782f */ /* 0x000fe20003800000 */
[----:B------:R-:W-:-:S12]  /*0180*/  BSSY B0, `(.L_x_2) ;  /* 0x0000061000007945 */ /* 0x000fd80003800000 */
[----:B------:R-:W-:Y:S05]  /*0190*/  @!P0 BRA `(.L_x_3) ;  /* 0x00000004007c8947 */ /* 0x000fea0003800000 */
[----:B------:R-:W0:Y:S01]  /*01a0*/  S2UR UR8, SR_CgaCtaId ;  /* 0x00000000000879c3 */ /* 0x000e220000008800 */
[----:B------:R-:W-:Y:S01]  /*01b0*/  UMOV UR4, 0x400 ;  /* 0x0000040000047882 */ /* 0x000fe20000000000 */
[----:B------:R-:W-:Y:S01]  /*01c0*/  UMOV UR5, 0x1 ;  /* 0x0000000100057882 */ /* 0x000fe20000000000 */
[----:B------:R-:W-:Y:S02]  /*01d0*/  UMOV UR6, 0x2 ;  /* 0x0000000200067882 */ /* 0x000fe40000000000 */
[----:B------:R-:W-:-:S04]  /*01e0*/  UIADD3 UR6, -UR6, 0x100000, URZ ;  /* 0x0010000006067890 */ /* 0x000fc8000fffe13f */
[----:B------:R-:W-:Y:S02]  /*01f0*/  USHF.L.U32 UR7, UR6, 0xb, URZ ;  /* 0x0000000b06077899 */ /* 0x000fe4000800063f */
[----:B------:R-:W-:Y:S02]  /*0200*/  USHF.L.U32 UR6, UR6, 0x1, URZ ;  /* 0x0000000106067899 */ /* 0x000fe4000800063f */
[----:B0-----:R-:W-:Y:S02]  /*0210*/  ULEA UR8, UR8, UR4, 0x18 ;  /* 0x0000000408087291 */ /* 0x001fe4000f8ec03f */
[----:B------:R-:W-:-:S04]  /*0220*/  UIADD3 UR4, -UR5, 0x100000, URZ ;  /* 0x0010000005047890 */ /* 0x000fc8000fffe13f */
[----:B------:R-:W-:Y:S02]  /*0230*/  USHF.L.U32 UR5, UR4, 0xb, URZ ;  /* 0x0000000b04057899 */ /* 0x000fe4000800063f */
[----:B------:R-:W-:Y:S01]  /*0240*/  USHF.L.U32 UR4, UR4, 0x1, URZ ;  /* 0x0000000104047899 */ /* 0x000fe2000800063f */
[----:B------:R-:W0:Y:S11]  /*0250*/  FENCE.VIEW.ASYNC.S ;  /* 0x00000000000073c6 */ /* 0x000e360000000000 */
[----:B0-----:R0:W1:Y:S01]  /*0260*/  SYNCS.EXCH.64 URZ, [UR8], UR4 ;  /* 0x00000004083f75b2 */ /* 0x0010620008000100 */
[----:B------:R0:W2:Y:S01]  /*0270*/  SYNCS.EXCH.64 URZ, [UR8+0x148], UR6 ;  /* 0x00014806083f75b2 */ /* 0x0000a20008000100 */
[----:B------:R0:W3:Y:S01]  /*0280*/  SYNCS.EXCH.64 URZ, [UR8+0x8], UR4 ;  /* 0x00000804083f75b2 */ /* 0x0000e20008000100 */
[----:B------:R0:W4:Y:S01]  /*0290*/  SYNCS.EXCH.64 URZ, [UR8+0x150], UR6 ;  /* 0x00015006083f75b2 */ /* 0x0001220008000100 */
[----:B------:R0:W0:Y:S01]  /*02a0*/  SYNCS.EXCH.64 URZ, [UR8+0x10], UR4 ;  /* 0x00001004083f75b2 */ /* 0x0000220008000100 */
        /* <DEDUP_REMOVED lines=77> */
[----:B-1234-:R-:W-:Y:S01]  /*0780*/  NOP ;  /* 0x0000000000007918 */ /* 0x01efe20000000000 */
.L_x_3:
[----:B0-----:R-:W-:Y:S05]  /*0790*/  BSYNC B0 ;  /* 0x0000000000007941 */ /* 0x001fea0003800000 */
.L_x_2:
[----:B------:R-:W0:Y:S01]  /*07a0*/  SHFL.IDX PT, R12, R0, RZ, 0x1f ;  /* 0x00001fff000c7589 */ /* 0x000e2200000e0000 */
[----:B------:R-:W1:Y:S01]  /*07b0*/  S2UR UR12, SR_CTAID.X ;  /* 0x00000000000c79c3 */ /* 0x000e620000002500 */
[----:B------:R-:W-:Y:S02]  /*07c0*/  SHF.R.S32.HI R3, RZ, 0x1f, R4 ;  /* 0x0000001fff037819 */ /* 0x000fe40000011404 */
[----:B------:R-:W-:Y:S01]  /*07d0*/  ELECT P0, URZ, PT ;  /* 0x00000000003f782f */ /* 0x000fe20003800000 */
[----:B------:R-:W2:Y:S01]  /*07e0*/  SHFL.IDX PT, R11, R0, RZ, 0x1f ;  /* 0x00001fff000b7589 */ /* 0x000ea200000e0000 */
[----:B------:R-:W-:Y:S01]  /*07f0*/  ULDC UR4, c[0x0][0x150] ;  /* 0x0000540000047ab9 */ /* 0x000fe20000000800 */
[----:B------:R-:W-:Y:S02]  /*0800*/  LEA.HI R3, R3, R4, RZ, 0x7 ;  /* 0x0000000403037211 */ /* 0x000fe400078f38ff */
[----:B------:R-:W-:Y:S01]  /*0810*/  ELECT P1, URZ, PT ;  /* 0x00000000003f782f */ /* 0x000fe20003820000 */
[----:B------:R-:W3:Y:S01]  /*0820*/  S2R R6, SR_CTAID.Y ;  /* 0x0000000000067919 */ /* 0x000ee20000002600 */
[----:B------:R-:W4:Y:S01]  /*0830*/  LDC R14, c[0x0][0x144] ;  /* 0x00005100ff0e7b82 */ /* 0x000f220000000800 */
[----:B------:R-:W-:Y:S01]  /*0840*/  LOP3.LUT R3, R3, 0xffffff80, RZ, 0xc0, !PT ;  /* 0xffffff8003037812 */ /* 0x000fe200078ec0ff */
[----:B------:R-:W-:Y:S01]  /*0850*/  UMOV UR11, 0x80 ;  /* 0x00000080000b7882 */ /* 0x000fe20000000000 */
[----:B------:R-:W5:Y:S01]  /*0860*/  SHFL.IDX PT, R16, R7, RZ, 0x1f ;  /* 0x00001fff07107589 */ /* 0x000f6200000e0000 */
[----:B------:R-:W-:Y:S01]  /*0870*/  NOP ;  /* 0x0000000000007918 */ /* 0x000fe20000000000 */
[----:B------:R-:W-:Y:S01]  /*0880*/  NOP ;  /* 0x0000000000007918 */ /* 0x000fe20000000000 */
[----:B------:R-:W-:Y:S01]  /*0890*/  IMAD.IADD R5, R4, 0x1, -R3 ;  /* 0x0000000104057824 */ /* 0x000fe200078e0a03 */
[C---:B------:R-:W-:Y:S01]  /*08a0*/  ISETP.NE.AND P4, PT, R10.reuse, RZ, PT ;  /* 0x000000ff0a00720c */ /* 0x040fe20003f85270 */
[----:B------:R-:W5:Y:S01]  /*08b0*/  LDC R15, c[0x0][0x140] ;  /* 0x00005000ff0f7b82 */ /* 0x000f620000000800 */
[----:B------:R-:W-:-:S02]  /*08c0*/  VIADD R36, R10, 0xffffffff ;  /* 0xffffffff0a247836 */ /* 0x000fc40000000000 */
[----:B------:R-:W-:Y:S01]  /*08d0*/  SHF.R.S32.HI R8, RZ, 0x1f, R5 ;  /* 0x0000001fff087819 */ /* 0x000fe20000011405 */
[----:B------:R-:W-:Y:S02]  /*08e0*/  IMAD.MOV.U32 R81, RZ, RZ, 0x1 ;  /* 0x00000001ff517424 */ /* 0x000fe400078e00ff */
[----:B------:R-:W-:Y:S02]  /*08f0*/  ISETP.GE.U32.AND P6, PT, R36, 0x2, PT ;  /* 0x000000022400780c */ /* 0x000fe40003fc6070 */
[----:B0-----:R-:W-:Y:S01]  /*0900*/  ISETP.NE.OR P0, PT, R12, RZ, !P0 ;  /* 0x000000ff0c00720c */ /* 0x001fe20004705670 */
[----:B------:R-:W0:Y:S01]  /*0910*/  LDC R25, c[0x0][0x148] ;  /* 0x00005200ff197b82 */ /* 0x000e220000000800 */
[----:B-1----:R-:W-:Y:S02]  /*0920*/  I2FP.F32.U32 R12, UR12 ;  /* 0x0000000c000c7c45 */ /* 0x002fe40008201000 */
[----:B------:R-:W-:Y:S02]  /*0930*/  LEA.HI R3, R8, R5, RZ, 0x3 ;  /* 0x0000000508037211 */ /* 0x000fe400078f18ff */
[----:B--2---:R-:W-:Y:S01]  /*0940*/  ISETP.NE.OR P1, PT, R11, RZ, !P1 ;  /* 0x000000ff0b00720c */ /* 0x004fe20004f25670 */
[----:B------:R-:W-:Y:S01]  /*0950*/  FMUL R13, R12, UR4 ;  /* 0x000000040c0d7c20 */ /* 0x000fe20008400000 */
[--C-:B------:R-:W-:Y:S01]  /*0960*/  SHF.R.S32.HI R0, RZ, 0x3, R3.reuse ;  /* 0x00000003ff007819 */ /* 0x100fe20000011403 */
[----:B------:R-:W-:Y:S01]  /*0970*/  ULDC UR4, c[0x0][0x154] ;  /* 0x0000550000047ab9 */ /* 0x000fe20000000800 */
[----:B------:R-:W-:-:S02]  /*0980*/  SHF.R.S32.HI R3, RZ, 0x1f, R3 ;  /* 0x0000001fff037819 */ /* 0x000fc40000011403 */
[----:B------:R-:W-:Y:S01]  /*0990*/  SHF.R.S32.HI R12, RZ, 0x1f, R9 ;  /* 0x0000001fff0c7819 */ /* 0x000fe20000011409 */
[----:B------:R-:W1:Y:S01]  /*09a0*/  F2I.U32.TRUNC.NTZ R13, R13 ;  /* 0x0000000d000d7305 */ /* 0x000e62000020f000 */
[----:B------:R-:W-:Y:S01]  /*09b0*/  LEA.HI R11, R3, R0, RZ, 0x2 ;  /* 0x00000000030b7211 */ /* 0x000fe200078f10ff */
[----:B------:R-:W-:Y:S01]  /*09c0*/  VOTEU.ALL UP1, P0 ;  /* 0x00000000003f7886 */ /* 0x000fe20000020000 */
[----:B------:R-:W-:Y:S01]  /*09d0*/  LEA.HI R12, R12, R9, RZ, 0x2 ;  /* 0x000000090c0c7211 */ /* 0x000fe200078f10ff */
[----:B------:R-:W-:Y:S01]  /*09e0*/  VOTEU.ALL UP0, P0 ;  /* 0x00000000003f7886 */ /* 0x000fe20000000000 */
[----:B------:R-:W-:Y:S01]  /*09f0*/  SHF.R.S32.HI R3, RZ, 0x1f, R2 ;  /* 0x0000001fff037819 */ /* 0x000fe20000011402 */
[----:B------:R-:W-:Y:S01]  /*0a00*/  VOTEU.ALL UP2, P1 ;  /* 0x00000000003f7886 */ /* 0x000fe20000840000 */
[----:B------:R-:W-:Y:S01]  /*0a10*/  LOP3.LUT R11, R11, 0xfffffffc, RZ, 0xc0, !PT ;  /* 0xfffffffc0b0b7812 */ /* 0x000fe200078ec0ff */
[----:B------:R-:W2:Y:S01]  /*0a20*/  @!UP1 S2UR UR7, SR_CgaCtaId ;  /* 0x00000000000799c3 */ /* 0x000ea20000008800 */
[----:B------:R-:W-:Y:S01]  /*0a30*/  LOP3.LUT R12, R12, 0x3ffffffc, RZ, 0xc0, !PT ;  /* 0x3ffffffc0c0c7812 */ /* 0x000fe200078ec0ff */
[----:B------:R-:W-:Y:S01]  /*0a40*/  @!UP1 UMOV UR6, 0x400 ;  /* 0x0000040000069882 */ /* 0x000fe20000000000 */
[----:B------:R-:W-:Y:S01]  /*0a50*/  LEA.HI R3, R3, R2, RZ, 0x2 ;  /* 0x0000000203037211 */ /* 0x000fe200078f10ff */
[----:B------:R-:W-:Y:S01]  /*0a60*/  IMAD.IADD R11, R0, 0x1, -R11 ;  /* 0x00000001000b7824 */ /* 0x000fe200078e0a0b */
[----:B------:R-:W-:Y:S01]  /*0a70*/  @!UP2 UMOV UR9, 0x400 ;  /* 0x000004000009a882 */ /* 0x000fe20000000000 */
[----:B------:R-:W-:Y:S01]  /*0a80*/  IMAD.IADD R12, R9, 0x1, -R12 ;  /* 0x00000001090c7824 */ /* 0x000fe200078e0a0c */
[----:B------:R-:W-:Y:S01]  /*0a90*/  LOP3.LUT R3, R3, 0xfffffffc, RZ, 0xc0, !PT ;  /* 0xfffffffc03037812 */ /* 0x000fe200078ec0ff */
[----:B------:R-:W0:Y:S01]  /*0aa0*/  @!UP2 S2UR UR10, SR_CgaCtaId ;  /* 0x00000000000aa9c3 */ /* 0x000e220000008800 */
[----:B-1----:R-:W-:Y:S01]  /*0ab0*/  IMAD.MOV R13, RZ, RZ, -R13 ;  /* 0x000000ffff0d7224 */ /* 0x002fe200078e0a0d */
[----:B------:R-:W-:Y:S01]  /*0ac0*/  VOTEU.ALL UP3, P1 ;  /* 0x00000000003f7886 */ /* 0x000fe20000860000 */
[----:B------:R-:W-:Y:S01]  /*0ad0*/  IMAD R11, R12, 0x4, R11 ;  /* 0x000000040c0b7824 */ /* 0x000fe200078e020b */
[----:B------:R-:W-:Y:S01]  /*0ae0*/  VOTEU.ALL UP4, P1 ;  /* 0x00000000003f7886 */ /* 0x000fe20000880000 */
[----:B------:R-:W-:Y:S01]  /*0af0*/  IMAD.IADD R9, R2, 0x1, -R3 ;  /* 0x0000000102097824 */ /* 0x000fe200078e0a03 */
[----:B---3--:R-:W-:Y:S01]  /*0b00*/  I2FP.F32.U32 R2, R6 ;  /* 0x0000000600027245 */ /* 0x008fe20000201000 */
[----:B----4-:R-:W-:Y:S01]  /*0b10*/  IMAD R21, R14, R13, UR12 ;  /* 0x0000000c0e157e24 */ /* 0x010fe2000f8e020d */
[C---:B------:R-:W-:Y:S01]  /*0b20*/  LEA.HI R0, R11.reuse, R11, RZ, 0x1 ;  /* 0x0000000b0b007211 */ /* 0x040fe200078f08ff */
[C---:B------:R-:W-:Y:S01]  /*0b30*/  IMAD.SHL.U32 R80, R11.reuse, 0x4, RZ ;  /* 0x000000040b507824 */ /* 0x040fe200078e00ff */
[----:B------:R-:W-:Y:S01]  /*0b40*/  VOTEU.ALL UP5, P1 ;  /* 0x00000000003f7886 */ /* 0x000fe200008a0000 */
[----:B------:R-:W-:Y:S01]  /*0b50*/  FMUL R2, R2, UR4 ;  /* 0x0000000402027c20 */ /* 0x000fe20008400000 */
[----:B------:R-:W-:Y:S01]  /*0b60*/  LOP3.LUT R0, R0, 0xfffffffe, RZ, 0xc0, !PT ;  /* 0xfffffffe00007812 */ /* 0x000fe200078ec0ff */
[----:B------:R-:W-:Y:S01]  /*0b70*/  UMOV UR4, 0x20 ;  /* 0x0000002000047882 */ /* 0x000fe20000000000 */
[----:B------:R-:W-:Y:S01]  /*0b80*/  LOP3.LUT R80, R11, 0xc, R80, 0x78, !PT ;  /* 0x0000000c0b507812 */ /* 0x000fe200078e7850 */
[----:B------:R-:W-:-:S04]  /*0b90*/  @!UP1 UIADD3 UR4, -UR4, 0x100000, URZ ;  /* 0x0010000004049890 */ /* 0x000fc8000fffe13f */
[----:B------:R-:W-:Y:S02]  /*0ba0*/  @!UP1 USHF.L.U32 UR5, UR4, 0xb, URZ ;  /* 0x0000000b04059899 */ /* 0x000fe4000800063f */
[----:B------:R-:W-:Y:S01]  /*0bb0*/  @!UP1 USHF.L.U32 UR4, UR4, 0x1, URZ ;  /* 0x0000000104049899 */ /* 0x000fe2000800063f */
[----:B-----5:R-:W-:Y:S01]  /*0bc0*/  ISETP.EQ.U32.AND P2, PT, R15, 0x1, PT ;  /* 0x000000010f00780c */ /* 0x020fe20003f42070 */
[----:B------:R-:W-:Y:S01]  /*0bd0*/  IMAD.IADD R0, R11, 0x1, -R0 ;  /* 0x000000010b007824 */ /* 0x000fe200078e0a00 */
[----:B------:R-:W1:Y:S01]  /*0be0*/  F2I.U32.TRUNC.NTZ R2, R2 ;  /* 0x0000000200027305 */ /* 0x000e62000020f000 */
[----:B--2---:R-:W-:Y:S01]  /*0bf0*/  @!UP1 ULEA UR8, UR7, UR6, 0x18 ;  /* 0x0000000607089291 */ /* 0x004fe2000f8ec03f */
[----:B------:R-:W-:Y:S01]  /*0c00*/  R2UR UR43, R16 ;  /* 0x00000000102b72ca */ /* 0x000fe200000e0000 */
[----:B------:R-:W-:-:S04]  /*0c10*/  @!UP2 UIADD3 UR6, -UR11, 0x100000, URZ ;  /* 0x001000000b06a890 */ /* 0x000fc8000fffe13f */
[----:B------:R-:W-:Y:S02]  /*0c20*/  @!UP2 USHF.L.U32 UR7, UR6, 0xb, URZ ;  /* 0x0000000b0607a899 */ /* 0x000fe4000800063f */
[----:B------:R-:W-:Y:S01]  /*0c30*/  @!UP2 USHF.L.U32 UR6, UR6, 0x1, URZ ;  /* 0x000000010606a899 */ /* 0x000fe2000800063f */
[----:B------:R-:W-:Y:S01]  /*0c40*/  ISETP.NE.AND P3, PT, R0, R21, PT ;  /* 0x000000150000720c */ /* 0x000fe20003f65270 */
[----:B------:R-:W-:Y:S01]  /*0c50*/  VOTEU.ALL UP1, P0 ;  /* 0x00000000003f7886 */ /* 0x000fe20000020000 */
[----:B0-----:R-:W-:Y:S01]  /*0c60*/  @!UP2 ULEA UR9, UR10, UR9, 0x18 ;  /* 0x000000090a09a291 */ /* 0x001fe2000f8ec03f */
[----:B------:R-:W-:Y:S01]  /*0c70*/  LOP3.LUT P0, RZ, R5, 0x7, RZ, 0xc0, !PT ;  /* 0x0000000705ff7812 */ /* 0x000fe2000780c0ff */
[----:B------:R-:W-:Y:S01]  /*0c80*/  VOTEU.ALL UP2, P1 ;  /* 0x00000000003f7886 */ /* 0x000fe20000840000 */
[----:B------:R-:W-:Y:S02]  /*0c90*/  ISETP.NE.AND P1, PT, R9, 0x3, PT ;  /* 0x000000030900780c */ /* 0x000fe40003f25270 */
[----:B------:R-:W-:-:S02]  /*0ca0*/  ISETP.LT.U32.AND P0, PT, R80, 0x2, !P0 ;  /* 0x000000025000780c */ /* 0x000fc40004701070 */
[----:B------:R-:W-:Y:S01]  /*0cb0*/  ISETP.EQ.OR P1, PT, R9, RZ, !P1 ;  /* 0x000000ff0900720c */ /* 0x000fe20004f22670 */
[----:B------:R-:W0:Y:S02]  /*0cc0*/  FENCE.VIEW.ASYNC.S ;  /* 0x00000000000073c6 */ /* 0x000e240000000000 */
[----:B0-----:R0:W2:Y:S01]  /*0cd0*/  @!UP0 SYNCS.EXCH.64 URZ, [UR8+0x2c0], UR4 ;  /* 0x0002c004083f85b2 */ /* 0x0010a20008000100 */
[----:B-1----:R-:W-:Y:S01]  /*0ce0*/  IMAD.MOV R20, RZ, RZ, -R2 ;  /* 0x000000ffff147224 */ /* 0x002fe200078e0a02 */
[----:B------:R-:W-:-:S03]  /*0cf0*/  @P3 LEA.HI R0, R80, R80, RZ, 0x1 ;  /* 0x0000005050003211 */ /* 0x000fc600078f08ff */
[----:B------:R-:W-:Y:S01]  /*0d00*/  IMAD R3, R25, R20, R6 ;  /* 0x0000001419037224 */ /* 0x000fe200078e0206 */
[----:B------:R-:W-:Y:S02]  /*0d10*/  ISETP.EQ.AND P1, PT, R10, RZ, P1 ;  /* 0x000000ff0a00720c */ /* 0x000fe40000f22270 */
[----:B------:R-:W-:Y:S02]  /*0d20*/  @P3 SHF.R.S32.HI R0, RZ, 0x1, R0 ;  /* 0x00000001ff003819 */ /* 0x000fe40000011400 */
[----:B------:R-:W-:Y:S02]  /*0d30*/  SEL R23, RZ, 0x1, !P1 ;  /* 0x00000001ff177807 */ /* 0x000fe40004800000 */
[----:B------:R-:W-:Y:S02]  /*0d40*/  @P3 ISETP.NE.AND P5, PT, R0, R3, PT ;  /* 0x000000030000320c */ /* 0x000fe40003fa5270 */
[----:B------:R-:W-:Y:S01]  /*0d50*/  SEL R0, RZ, 0x1, !P0 ;  /* 0x00000001ff007807 */ /* 0x000fe20004000000 */
[----:B------:R0:W1:Y:S01]  /*0d60*/  @!UP1 SYNCS.EXCH.64 URZ, [UR8+0x2c8], UR4 ;  /* 0x0002c804083f95b2 */ /* 0x0000620008000100 */
[----:B------:R-:W-:Y:S01]  /*0d70*/  NOP ;  /* 0x0000000000007918 */ /* 0x000fe20000000000 */
[----:B------:R-:W-:-:S02]  /*0d80*/  @P3 SEL R81, RZ, 0x1, P5 ;  /* 0x00000001ff513807 */ /* 0x000fc40002800000 */
[----:B------:R-:W-:Y:S02]  /*0d90*/  SEL R23, R23, 0x2, P6 ;  /* 0x0000000217177807 */ /* 0x000fe40003000000 */
[----:B------:R-:W-:Y:S01]  /*0da0*/  LOP3.LUT R81, R81, R0, RZ, 0xc0, !PT ;  /* 0x0000000051517212 */ /* 0x000fe200078ec0ff */
[----:B------:R0:W3:Y:S01]  /*0db0*/  @!UP2 SYNCS.EXCH.64 URZ, [UR9+0x2a0], UR6 ;  /* 0x0002a006093fa5b2 */ /* 0x0000e20008000100 */
[----:B------:R0:W4:Y:S01]  /*0dc0*/  @!UP3 SYNCS.EXCH.64 URZ, [UR9+0x2a8], UR6 ;  /* 0x0002a806093fb5b2 */ /* 0x0001220008000100 */
[----:B------:R0:W0:Y:S01]  /*0dd0*/  @!UP4 SYNCS.EXCH.64 URZ, [UR9+0x2b0], UR6 ;  /* 0x0002b006093fc5b2 */ /* 0x0000220008000100 */
[----:B------:R0:W0:Y:S01]  /*0de0*/  @!UP5 SYNCS.EXCH.64 URZ, [UR9+0x2b8], UR6 ;  /* 0x0002b806093fd5b2 */ /* 0x0000220008000100 */
[----:B------:R-:W-:Y:S01]  /*0df0*/  NOP ;  /* 0x0000000000007918 */ /* 0x000fe20000000000 */
[----:B--2---:R-:W-:Y:S05]  /*0e00*/  @!P2 BRA `(.L_x_4) ;  /* 0x000000000008a947 */ /* 0x004fea0003800000 */
[----:B01-34-:R-:W-:Y:S01]  /*0e10*/  UCGABAR_ARV ;  /* 0x00000000000079c7 */ /* 0x01bfe20008000000 */
[----:B------:R-:W-:Y:S05]  /*0e20*/  BRA `(.L_x_5) ;  /* 0x0000000000047947 */ /* 0x000fea0003800000 */
.L_x_4:
[----:B01-34-:R-:W-:Y:S01]  /*0e30*/  NOP ;  /* 0x0000000000007918 */ /* 0x01bfe20000000000 */
.L_x_5:
[----:B------:R-:W-:Y:S01]  /*0e40*/  ULDC.64 UR4, c[0x0][0x598] ;  /* 0x0001660000047ab9 */ /* 0x000fe20000000a00 */
[----:B------:R-:W-:Y:S01]  /*0e50*/  ULDC.64 UR36, c[0x0][0x208] ;  /* 0x0000820000247ab9 */ /* 0x000fe20000000a00 */
[----:B------:R-:W-:-:S04]  /*0e60*/  ISETP.NE.U32.AND P0, PT, RZ, UR4, PT ;  /* 0x00000004ff007c0c */ /* 0x000fc8000bf05070 */
[----:B------:R-:W-:-:S13]  /*0e70*/  ISETP.NE.AND.EX P0, PT, RZ, UR5, PT, P0 ;  /* 0x00000005ff007c0c */ /* 0x000fda000bf05300 */
[----:B------:R-:W-:Y:S05]  /*0e80*/  @!P0 BRA `(.L_x_6) ;  /* 0x00000000001c8947 */ /* 0x000fea0003800000 */
[----:B------:R-:W0:Y:S02]  /*0e90*/  LDC.64 R2, c[0x0][0x598] ;  /* 0x00016600ff027b82 */ /* 0x000e240000000a00 */
[----:B0-----:R-:W2:Y:S02]  /*0ea0*/  LDG.E.64 R2, desc[UR36][R2.64] ;  /* 0x0000002402027981 */ /* 0x001ea4000c1e1b00 */
[----:B--2---:R-:W-:-:S04]  /*0eb0*/  ISETP.NE.U32.AND P0, PT, R2, RZ, PT ;  /* 0x000000ff0200720c */ /* 0x004fc80003f05070 */
[----:B------:R-:W-:-:S13]  /*0ec0*/  ISETP.NE.AND.EX P0, PT, R3, RZ, PT, P0 ;  /* 0x000000ff0300720c */ /* 0x000fda0003f05300 */
[----:B------:R-:W-:Y:S05]  /*0ed0*/  @!P0 BRA `(.L_x_6) ;  /* 0x0000000000088947 */ /* 0x000fea0003800000 */
[----:B------:R0:W5:Y:S01]  /*0ee0*/  LD.E R82, desc[UR36][R2.64] ;  /* 0x0000002402527980 */ /* 0x000162000c101900 */
[----:B------:R-:W-:Y:S05]  /*0ef0*/  BRA `(.L_x_7) ;  /* 0x0000000000247947 */ /* 0x000fea0003800000 */
.L_x_6:
[----:B------:R-:W-:Y:S02]  /*0f00*/  ULDC.64 UR4, c[0x0][0x588] ;  /* 0x0001620000047ab9 */ /* 0x000fe40000000a00 */
[----:B------:R-:W-:-:S04]  /*0f10*/  ISETP.NE.U32.AND P0, PT, RZ, UR4, PT ;  /* 0x00000004ff007c0c */ /* 0x000fc8000bf05070 */
[----:B------:R-:W-:-:S13]  /*0f20*/  ISETP.NE.AND.EX P0, PT, RZ, UR5, PT, P0 ;  /* 0x00000005ff007c0c */ /* 0x000fda000bf05300 */
[----:B------:R-:W-:Y:S05]  /*0f30*/  @!P0 BRA `(.L_x_8) ;  /* 0x00000000000c8947 */ /* 0x000fea0003800000 */
[----:B------:R-:W0:Y:S02]  /*0f40*/  LDC.64 R82, c[0x0][0x588] ;  /* 0x00016200ff527b82 */ /* 0x000e240000000a00 */
[----:B0-----:R1:W5:Y:S01]  /*0f50*/  LDG.E R82, desc[UR36][R82.64] ;  /* 0x0000002452527981 */ /* 0x001362000c1e1900 */
[----:B------:R-:W-:Y:S05]  /*0f60*/  BRA `(.L_x_7) ;  /* 0x0000000000087947 */ /* 0x000fea0003800000 */
.L_x_8:
[----:B------:R-:W-:Y:S02]  /*0f70*/  ULDC UR4, c[0x0][0x580] ;  /* 0x0001600000047ab9 */ /* 0x000fe40000000800 */
[----:B------:R-:W-:-:S07]  /*0f80*/  IMAD.U32 R82, RZ, RZ, UR4 ;  /* 0x00000004ff527e24 */ /* 0x000fce000f8e00ff */
.L_x_7:
[----:B------:R-:W-:Y:S02]  /*0f90*/  ULDC.64 UR4, c[0x0][0x5a0] ;  /* 0x0001680000047ab9 */ /* 0x000fe40000000a00 */
[----:B------:R-:W-:-:S04]  /*0fa0*/  ISETP.NE.U32.AND P0, PT, RZ, UR4, PT ;  /* 0x00000004ff007c0c */ /* 0x000fc8000bf05070 */
[----:B------:R-:W-:-:S13]  /*0fb0*/  ISETP.NE.AND.EX P0, PT, RZ, UR5, PT, P0 ;  /* 0x00000005ff007c0c */ /* 0x000fda000bf05300 */
[----:B------:R-:W-:Y:S05]  /*0fc0*/  @!P0 BRA `(.L_x_9) ;  /* 0x00000000001c8947 */ /* 0x000fea0003800000 */
[----:B0-----:R-:W0:Y:S02]  /*0fd0*/  LDC.64 R2, c[0x0][0x5a0] ;  /* 0x00016800ff027b82 */ /* 0x001e240000000a00 */
[----:B0-----:R-:W2:Y:S02]  /*0fe0*/  LDG.E.64 R2, desc[UR36][R2.64] ;  /* 0x0000002402027981 */ /* 0x001ea4000c1e1b00 */
[----:B--2---:R-:W-:-:S04]  /*0ff0*/  ISETP.NE.U32.AND P0, PT, R2, RZ, PT ;  /* 0x000000ff0200720c */ /* 0x004fc80003f05070 */
[----:B------:R-:W-:-:S13]  /*1000*/  ISETP.NE.AND.EX P0, PT, R3, RZ, PT, P0 ;  /* 0x000000ff0300720c */ /* 0x000fda0003f05300 */
[----:B------:R-:W-:Y:S05]  /*1010*/  @!P0 BRA `(.L_x_9) ;  /* 0x0000000000088947 */ /* 0x000fea0003800000 */
[----:B-1----:R0:W5:Y:S01]  /*1020*/  LD.E R83, desc[UR36][R2.64] ;  /* 0x0000002402537980 */ /* 0x002162000c101900 */
[----:B------:R-:W-:Y:S05]  /*1030*/  BRA `(.L_x_10) ;  /* 0x0000000000247947 */ /* 0x000fea0003800000 */
.L_x_9:
[----:B------:R-:W-:Y:S02]  /*1040*/  ULDC.64 UR4, c[0x0][0x590] ;  /* 0x0001640000047ab9 */ /* 0x000fe40000000a00 */
[----:B------:R-:W-:-:S04]  /*1050*/  ISETP.NE.U32.AND P0, PT, RZ, UR4, PT ;  /* 0x00000004ff007c0c */ /* 0x000fc8000bf05070 */
[----:B------:R-:W-:-:S13]  /*1060*/  ISETP.NE.AND.EX P0, PT, RZ, UR5, PT, P0 ;  /* 0x00000005ff007c0c */ /* 0x000fda000bf05300 */
[----:B------:R-:W-:Y:S05]  /*1070*/  @!P0 BRA `(.L_x_11) ;  /* 0x00000000000c8947 */ /* 0x000fea0003800000 */
[----:B0-----:R-:W1:Y:S02]  /*1080*/  LDC.64 R2, c[0x0][0x590] ;  /* 0x00016400ff027b82 */ /* 0x001e640000000a00 */
[----:B-1----:R1:W5:Y:S01]  /*1090*/  LDG.E R83, desc[UR36][R2.64] ;  /* 0x0000002402537981 */ /* 0x002362000c1e1900 */
[----:B------:R-:W-:Y:S05]  /*10a0*/  BRA `(.L_x_10) ;  /* 0x0000000000087947 */ /* 0x000fea0003800000 */
.L_x_11:
[----:B------:R-:W-:Y:S02]  /*10b0*/  ULDC UR4, c[0x0][0x584] ;  /* 0x0001610000047ab9 */ /* 0x000fe40000000800 */
[----:B-1----:R-:W-:-:S07]  /*10c0*/  IMAD.U32 R83, RZ, RZ, UR4 ;  /* 0x00000004ff537e24 */ /* 0x002fce000f8e00ff */
.L_x_10:
[----:B01----:R-:W0:Y:S01]  /*10d0*/  LDC R2, c[0x0][0x65c] ;  /* 0x00019700ff027b82 */ /* 0x003e220000000800 */
[----:B------:R-:W-:Y:S01]  /*10e0*/  ULDC UR6, c[0x0][0x28c] ;  /* 0x0000a30000067ab9 */ /* 0x000fe20000000800 */
[----:B------:R-:W-:Y:S01]  /*10f0*/  ISETP.NE.AND P0, PT, R10, 0x2, PT ;  /* 0x000000020a00780c */ /* 0x000fe20003f05270 */
[----:B------:R-:W-:Y:S01]  /*1100*/  UIADD3 UR6, UR6, 0x1f, URZ ;  /* 0x0000001f06067890 */ /* 0x000fe2000fffe03f */
[----:B------:R-:W-:Y:S01]  /*1110*/  IMAD.U32 R10, RZ, RZ, UR12 ;  /* 0x0000000cff0a7e24 */ /* 0x000fe2000f8e00ff */
[----:B------:R-:W-:Y:S01]  /*1120*/  UMOV UR38, URZ ;  /* 0x0000003f00267c82 */ /* 0x000fe20008000000 */
[----:B------:R-:W-:Y:S01]  /*1130*/  UMOV UR39, URZ ;  /* 0x0000003f00277c82 */ /* 0x000fe20008000000 */
[----:B------:R-:W-:Y:S01]  /*1140*/  USHF.R.S32.HI UR7, URZ, 0x1f, UR6 ;  /* 0x0000001f3f077899 */ /* 0x000fe20008011406 */
[----:B------:R-:W-:-:S03]  /*1150*/  ULDC.64 UR8, c[0x0][0x650] ;  /* 0x0001940000087ab9 */ /* 0x000fc60000000a00 */
[----:B------:R-:W-:-:S04]  /*1160*/  ULEA.HI UR7, UR7, UR6, URZ, 0x5 ;  /* 0x0000000607077291 */ /* 0x000fc8000f8f283f */
[----:B------:R-:W-:Y:S01]  /*1170*/  USHF.R.S32.HI UR40, URZ, 0x5, UR7 ;  /* 0x000000053f287899 */ /* 0x000fe20008011407 */
[----:B0-----:R-:W-:-:S13]  /*1180*/  ISETP.NE.AND P1, PT, R2, 0x1, PT ;  /* 0x000000010200780c */ /* 0x001fda0003f25270 */
[----:B------:R-:W0:Y:S01]  /*1190*/  @P1 LDC R17, c[0x0][0x10] ;  /* 0x00000400ff111b82 */ /* 0x000e220000000800 */
[----:B------:R-:W-:Y:S02]  /*11a0*/  @P1 IMAD.MOV.U32 R7, RZ, RZ, RZ ;  /* 0x000000ffff071224 */ /* 0x000fe400078e00ff */
[----:B------:R-:W-:-:S05]  /*11b0*/  @P1 IMAD.MOV.U32 R11, RZ, RZ, RZ ;  /* 0x000000ffff0b1224 */ /* 0x000fca00078e00ff */
[----:B------:R-:W1:Y:S01]  /*11c0*/  @!P1 LDC R3, c[0x0][0xc] ;  /* 0x00000300ff039b82 */ /* 0x000e620000000800 */
[----:B------:R-:W-:Y:S01]  /*11d0*/  ULDC UR4, c[0x0][0xc] ;  /* 0x0000030000047ab9 */ /* 0x000fe20000000800 */
[----:B------:R-:W-:Y:S02]  /*11e0*/  ULDC UR5, c[0x0][0x10] ;  /* 0x0000040000057ab9 */ /* 0x000fe40000000800 */
[----:B------:R-:W-:-:S04]  /*11f0*/  UIMAD.WIDE.U32 UR4, UR4, UR5, URZ ;  /* 0x00000005040472a5 */ /* 0x000fc8000f8e003f */
[----:B------:R-:W2:Y:S01]  /*1200*/  LDC R0, c[0x0][0x14] ;  /* 0x00000500ff007b82 */ /* 0x000ea20000000800 */
[----:B0-----:R-:W-:-:S04]  /*1210*/  @P1 IMAD.WIDE.U32 R16, R17, UR12, R6 ;  /* 0x0000000c11101c25 */ /* 0x001fc8000f8e0006 */
[----:B------:R-:W-:Y:S02]  /*1220*/  @P1 IMAD.IADD R17, R17, 0x1, R11 ;  /* 0x0000000111111824 */ /* 0x000fe400078e020b */
[----:B------:R-:W-:Y:S02]  /*1230*/  IMAD.MOV.U32 R11, RZ, RZ, RZ ;  /* 0x000000ffff0b7224 */ /* 0x000fe400078e00ff */
[----:B-1----:R-:W-:-:S04]  /*1240*/  @!P1 IMAD.WIDE.U32 R10, R6, R3, R10 ;  /* 0x00000003060a9225 */ /* 0x002fc800078e000a */
[----:B------:R-:W-:Y:S02]  /*1250*/  @!P1 IMAD.MOV.U32 R16, RZ, RZ, R10 ;  /* 0x000000ffff109224 */ /* 0x000fe400078e000a */
[----:B--2---:R-:W-:-:S04]  /*1260*/  IMAD.WIDE.U32 R12, R0, UR4, RZ ;  /* 0x00000004000c7c25 */ /* 0x004fc8000f8e00ff */
[----:B------:R-:W-:Y:S01]  /*1270*/  IMAD R3, R0, UR5, RZ ;  /* 0x0000000500037c24 */ /* 0x000fe2000f8e02ff */
[----:B------:R0:W-:Y:S01]  /*1280*/  STL.64 [R1], R12 ;  /* 0x0000000c01007387 */ /* 0x0001e20000100a00 */
[----:B------:R-:W-:Y:S02]  /*1290*/  @!P1 IMAD.MOV.U32 R17, RZ, RZ, R11 ;  /* 0x000000ffff119224 */ /* 0x000fe400078e000b */
[----:B------:R-:W-:Y:S01]  /*12a0*/  IMAD.IADD R0, R13, 0x1, R3 ;  /* 0x000000010d007824 */ /* 0x000fe200078e0203 */
[----:B------:R-:W-:Y:S06]  /*12b0*/  @P0 BRA `(.L_x_12) ;  /* 0x0000000000200947 */ /* 0x000fec0003800000 */
[----:B------:R-:W-:Y:S01]  /*12c0*/  UISETP.GE.U32.AND UP0, UPT, UR40, 0x29, UPT ;  /* 0x000000292800788c */ /* 0x000fe2000bf06070 */
[----:B------:R-:W-:Y:S01]  /*12d0*/  IADD3 R16, P0, R16, R12, RZ ;  /* 0x0000000c10107210 */ /* 0x000fe20007f1e0ff */
[----:B------:R-:W-:Y:S01]  /*12e0*/  UIMAD.WIDE.U32 UR4, UR40, -0x3831f383, URZ ;  /* 0xc7ce0c7d280478a5 */ /* 0x000fe2000f8e003f */
[----:B------:R-:W-:-:S03]  /*12f0*/  UMOV UR39, URZ ;  /* 0x0000003f00277c82 */ /* 0x000fc60008000000 */
[----:B------:R-:W-:Y:S01]  /*1300*/  USHF.R.U32.HI UR4, URZ, 0x5, UR5 ;  /* 0x000000053f047899 */ /* 0x000fe20008011605 */
[----:B------:R-:W-:-:S03]  /*1310*/  IMAD.X R17, R0, 0x1, R17, P0 ;  /* 0x0000000100117824 */ /* 0x000fc600000e0611 */
[----:B------:R-:W-:Y:S02]  /*1320*/  UIMAD UR38, UR4, -0x29, UR40 ;  /* 0xffffffd7042678a4 */ /* 0x000fe4000f8e0228 */
[----:B------:R-:W-:-:S12]  /*1330*/  @UP0 ULOP3.LUT UR39, UR4, 0x1, URZ, 0xc0, !UPT ;  /* 0x0000000104270892 */ /* 0x000fd8000f8ec03f */
.L_x_12:
[----:B------:R-:W-:Y:S01]  /*1340*/  ISETP.GE.U32.AND P0, PT, R16, UR8, PT ;  /* 0x0000000810007c0c */ /* 0x000fe2000bf06070 */
[----:B------:R-:W-:Y:S01]  /*1350*/  IMAD.MOV.U32 R22, RZ, RZ, -0x1 ;  /* 0xffffffffff167424 */ /* 0x000fe200078e00ff */
[----:B------:R-:W-:Y:S01]  /*1360*/  PRMT R3, RZ, 0x7610, R3 ;  /* 0x00007610ff037816 */ /* 0x000fe20000000003 */
[----:B------:R-:W-:Y:S01]  /*1370*/  IMAD.MOV.U32 R19, RZ, RZ, -0x1 ;  /* 0xffffffffff137424 */ /* 0x000fe200078e00ff */
[----:B------:R-:W-:Y:S01]  /*1380*/  ISETP.GE.U32.AND.EX P0, PT, R17, UR9, PT, P0 ;  /* 0x0000000911007c0c */ /* 0x000fe2000bf06100 */
[----:B------:R-:W-:-:S12]  /*1390*/  IMAD.MOV.U32 R18, RZ, RZ, -0x1 ;  /* 0xffffffffff127424 */ /* 0x000fd800078e00ff */
[----:B------:R-:W-:Y:S05]  /*13a0*/  @P0 BRA `(.L_x_13) ;  /* 0x0000000400280947 */ /* 0x000fea0003800000 */
[----:B------:R-:W1:Y:S01]  /*13b0*/  LDC.64 R26, c[0x0][0x628] ;  /* 0x00018a00ff1a7b82 */ /* 0x000e620000000a00 */
[----:B------:R-:W-:Y:S02]  /*13c0*/  IMAD.MOV.U32 R10, RZ, RZ, R16 ;  /* 0x000000ffff0a7224 */ /* 0x000fe400078e0010 */
[----:B------:R-:W-:-:S05]  /*13d0*/  IMAD.MOV.U32 R11, RZ, RZ, R17 ;  /* 0x000000ffff0b7224 */ /* 0x000fca00078e0011 */
[----:B------:R-:W2:Y:S08]  /*13e0*/  LDC R18, c[0x0][0x630] ;  /* 0x00018c00ff127b82 */ /* 0x000eb00000000800 */
[----:B------:R-:W3:Y:S01]  /*13f0*/  LDC.64 R28, c[0x0][0x620] ;  /* 0x00018800ff1c7b82 */ /* 0x000ee20000000a00 */
[----:B-1----:R-:W-:-:S04]  /*1400*/  ISETP.NE.U32.AND P0, PT, R26, RZ, PT ;  /* 0x000000ff1a00720c */ /* 0x002fc80003f05070 */
[----:B------:R-:W-:-:S13]  /*1410*/  ISETP.NE.AND.EX P0, PT, R27, RZ, PT, P0 ;  /* 0x000000ff1b00720c */ /* 0x000fda0003f05300 */
[----:B--23--:R-:W-:Y:S05]  /*1420*/  @!P0 BRA `(.L_x_14) ;  /* 0x0000000000288947 */ /* 0x00cfea0003800000 */
[----:B------:R-:W1:Y:S02]  /*1430*/  LDC R3, c[0x0][0x634] ;  /* 0x00018d00ff037b82 */ /* 0x000e640000000800 */
[----:B-1----:R-:W-:-:S05]  /*1440*/  IADD3 R3, P0, R16, R3, RZ ;  /* 0x0000000310037210 */ /* 0x002fca0007f1e0ff */
[----:B------:R-:W-:-:S04]  /*1450*/  IMAD.X R19, RZ, RZ, R17, P0 ;  /* 0x000000ffff137224 */ /* 0x000fc800000e0611 */
[----:B------:R-:W-:-:S04]  /*1460*/  IMAD.WIDE.U32 R10, R19, R26, RZ ;  /* 0x0000001a130a7225 */ /* 0x000fc800078e00ff */
[----:B0-----:R-:W-:-:S04]  /*1470*/  IMAD.WIDE.U32 R12, P0, R3, R27, R10 ;  /* 0x0000001b030c7225 */ /* 0x001fc8000780000a */
[----:B------:R-:W-:-:S04]  /*1480*/  IMAD.WIDE.U32 R10, R3, R26, RZ ;  /* 0x0000001a030a7225 */ /* 0x000fc800078e00ff */
[----:B------:R-:W-:Y:S01]  /*1490*/  IMAD.X R15, RZ, RZ, RZ, P0 ;  /* 0x000000ffff0f7224 */ /* 0x000fe200000e06ff */
[----:B------:R-:W-:Y:S01]  /*14a0*/  IADD3 RZ, P0, R11, R12, RZ ;  /* 0x0000000c0bff7210 */ /* 0x000fe20007f1e0ff */
[----:B------:R-:W-:-:S04]  /*14b0*/  IMAD.MOV.U32 R14, RZ, RZ, R13 ;  /* 0x000000ffff0e7224 */ /* 0x000fc800078e000d */
[----:B------:R-:W-:-:S08]  /*14c0*/  IMAD.WIDE.U32.X R10, R19, R27, R14, P0 ;  /* 0x0000001b130a7225 */ /* 0x000fd000000e040e */
.L_x_14:
[----:B------:R-:W1:Y:S01]  /*14d0*/  LDC.64 R32, c[0x0][0x640] ;  /* 0x00019000ff207b82 */ /* 0x000e620000000a00 */
[-CC-:B------:R-:W-:Y:S02]  /*14e0*/  SHF.R.U64 R30, R10, R18.reuse, R11.reuse ;  /* 0x000000120a1e7219 */ /* 0x180fe4000000120b */
[----:B------:R-:W-:Y:S02]  /*14f0*/  SHF.R.U32.HI R3, RZ, R18, R11 ;  /* 0x00000012ff037219 */ /* 0x000fe4000001160b */
[----:B0-----:R-:W-:-:S03]  /*1500*/  IADD3 R13, P0, RZ, -R30, RZ ;  /* 0x8000001eff0d7210 */ /* 0x001fc60007f1e0ff */
[----:B------:R-:W0:Y:S02]  /*1510*/  LDC R14, c[0x0][0x618] ;  /* 0x00018600ff0e7b82 */ /* 0x000e240000000800 */
[----:B------:R-:W-:Y:S02]  /*1520*/  IMAD.X R3, RZ, RZ, ~R3, P0 ;  /* 0x000000ffff037224 */ /* 0x000fe400000e0e03 */
[----:B------:R-:W-:-:S04]  /*1530*/  IMAD.WIDE.U32 R10, R13, R28, R16 ;  /* 0x0000001c0d0a7225 */ /* 0x000fc800078e0010 */
[----:B------:R-:W2:Y:S01]  /*1540*/  LDC R15, c[0x0][0x608] ;  /* 0x00018200ff0f7b82 */ /* 0x000ea20000000800 */
[----:B------:R-:W-:Y:S02]  /*1550*/  IMAD R12, R3, R28, RZ ;  /* 0x0000001c030c7224 */ /* 0x000fe400078e02ff */
[----:B------:R-:W-:Y:S02]  /*1560*/  IMAD.MOV.U32 R28, RZ, RZ, 0x1 ;  /* 0x00000001ff1c7424 */ /* 0x000fe400078e00ff */
[----:B------:R-:W-:Y:S02]  /*1570*/  IMAD R3, R13, R29, R12 ;  /* 0x0000001d0d037224 */ /* 0x000fe400078e020c */
[----:B------:R-:W-:Y:S01]  /*1580*/  IMAD.MOV.U32 R12, RZ, RZ, -0x1 ;  /* 0xffffffffff0c7424 */ /* 0x000fe200078e00ff */
[----:B------:R-:W3:Y:S01]  /*1590*/  LDC R31, c[0x0][0x658] ;  /* 0x00019600ff1f7b82 */ /* 0x000ee20000000800 */
[----:B------:R-:W-:Y:S01]  /*15a0*/  IMAD.IADD R3, R11, 0x1, R3 ;  /* 0x000000010b037824 */ /* 0x000fe200078e0203 */
[----:B-1----:R-:W-:-:S04]  /*15b0*/  ISETP.NE.U32.AND P0, PT, R32, RZ, PT ;  /* 0x000000ff2000720c */ /* 0x002fc80003f05070 */
[----:B------:R-:W-:Y:S02]  /*15c0*/  ISETP.NE.AND.EX P0, PT, R33, RZ, PT, P0 ;  /* 0x000000ff2100720c */ /* 0x000fe40003f05300 */
[----:B------:R-:W1:Y:S01]  /*15d0*/  LDC R24, c[0x0][0x600] ;  /* 0x00018000ff187b82 */ /* 0x000e620000000800 */
[-CC-:B0-----:R-:W-:Y:S02]  /*15e0*/  SHF.R.U64 R27, R10, R14.reuse, R3.reuse ;  /* 0x0000000e0a1b7219 */ /* 0x181fe40000001203 */
[----:B------:R-:W-:-:S05]  /*15f0*/  SHF.R.U32.HI R10, RZ, R14, R3 ;  /* 0x0000000eff0a7219 */ /* 0x000fca0000011603 */
[----:B------:R-:W0:Y:S01]  /*1600*/  LDC R22, c[0x0][0x648] ;  /* 0x00019200ff167b82 */ /* 0x000e220000000800 */
[-CC-:B--2---:R-:W-:Y:S02]  /*1610*/  SHF.R.U64 R35, R27, R15.reuse, R10.reuse ;  /* 0x0000000f1b237219 */ /* 0x184fe4000000120a */
[----:B------:R-:W-:-:S05]  /*1620*/  SHF.R.U32.HI R10, RZ, R15, R10 ;  /* 0x0000000fff0a7219 */ /* 0x000fca000001160a */
[----:B------:R-:W2:Y:S01]  /*1630*/  LDC R26, c[0x0][0x638] ;  /* 0x00018e00ff1a7b82 */ /* 0x000ea20000000800 */
[-CC-:B---3--:R-:W-:Y:S02]  /*1640*/  SHF.R.U64 R34, R35, R31.reuse, R10.reuse ;  /* 0x0000001f23227219 */ /* 0x188fe4000000120a */
[-C--:B------:R-:W-:Y:S02]  /*1650*/  SHF.L.U32 R3, R12, R31.reuse, RZ ;  /* 0x0000001f0c037219 */ /* 0x080fe400000006ff */
[----:B------:R-:W-:Y:S01]  /*1660*/  SHF.R.U32.HI R11, RZ, R31, R10 ;  /* 0x0000001fff0b7219 */ /* 0x000fe2000001160a */
[----:B------:R-:W-:Y:S01]  /*1670*/  IMAD.MOV.U32 R10, RZ, RZ, R34 ;  /* 0x000000ffff0a7224 */ /* 0x000fe200078e0022 */
[----:B------:R-:W-:Y:S01]  /*1680*/  LOP3.LUT R18, RZ, R3, RZ, 0x33, !PT ;  /* 0x00000003ff127212 */ /* 0x000fe200078e33ff */
[----:B------:R-:W3:Y:S01]  /*1690*/  LDC R29, c[0x0][0x610] ;  /* 0x00018400ff1d7b82 */ /* 0x000ee20000000800 */
[----:B------:R-:W-:Y:S05]  /*16a0*/  @!P0 BRA `(.L_x_15) ;  /* 0x0000000000288947 */ /* 0x000fea0003800000 */
[----:B------:R-:W4:Y:S02]  /*16b0*/  LDC R3, c[0x0][0x64c] ;  /* 0x00019300ff037b82 */ /* 0x000f240000000800 */
[----:B----4-:R-:W-:-:S05]  /*16c0*/  IADD3 R3, P0, R34, R3, RZ ;  /* 0x0000000322037210 */ /* 0x010fca0007f1e0ff */
[----:B------:R-:W-:-:S04]  /*16d0*/  IMAD.X R19, RZ, RZ, R11, P0 ;  /* 0x000000ffff137224 */ /* 0x000fc800000e060b */
[----:B------:R-:W-:-:S04]  /*16e0*/  IMAD.WIDE.U32 R10, R19, R32, RZ ;  /* 0x00000020130a7225 */ /* 0x000fc800078e00ff */
[----:B------:R-:W-:-:S04]  /*16f0*/  IMAD.WIDE.U32 R12, P0, R3, R33, R10 ;  /* 0x00000021030c7225 */ /* 0x000fc8000780000a */
[----:B------:R-:W-:-:S04]  /*1700*/  IMAD.WIDE.U32 R10, R3, R32, RZ ;  /* 0x00000020030a7225 */ /* 0x000fc800078e00ff */
[----:B------:R-:W-:Y:S01]  /*1710*/  IMAD.X R15, RZ, RZ, RZ, P0 ;  /* 0x000000ffff0f7224 */ /* 0x000fe200000e06ff */
[----:B------:R-:W-:Y:S01]  /*1720*/  IADD3 RZ, P0, R11, R12, RZ ;  /* 0x0000000c0bff7210 */ /* 0x000fe20007f1e0ff */
[----:B------:R-:W-:-:S04]  /*1730*/  IMAD.MOV.U32 R14, RZ, RZ, R13 ;  /* 0x000000ffff0e7224 */ /* 0x000fc800078e000d */
[----:B------:R-:W-:-:S08]  /*1740*/  IMAD.WIDE.U32.X R10, R19, R33, R14, P0 ;  /* 0x00000021130a7225 */ /* 0x000fd000000e040e */
.L_x_15:
[----:B0-----:R-:W-:Y:S01]  /*1750*/  SHF.R.U64 R7, R10, R22, R11 ;  /* 0x000000160a077219 */ /* 0x001fe2000000120b */
[----:B-1----:R-:W-:Y:S01]  /*1760*/  VIADD R10, R24, 0xffffffff ;  /* 0xffffffff180a7836 */ /* 0x002fe20000000000 */
[----:B------:R-:W-:Y:S01]  /*1770*/  SHF.L.U32 R3, R28, R31, RZ ;  /* 0x0000001f1c037219 */ /* 0x000fe200000006ff */
[----:B------:R-:W-:Y:S01]  /*1780*/  @P1 IMAD R21, R25, R20, R6 ;  /* 0x0000001419151224 */ /* 0x000fe200078e0206 */
[----:B------:R-:W-:Y:S01]  /*1790*/  LOP3.LUT R18, R35, R18, RZ, 0xc0, !PT ;  /* 0x0000001223127212 */ /* 0x000fe200078ec0ff */
[----:B------:R-:W-:Y:S02]  /*17a0*/  IMAD.MOV R11, RZ, RZ, -R7 ;  /* 0x000000ffff0b7224 */ /* 0x000fe400078e0a07 */
[----:B------:R-:W-:Y:S02]  /*17b0*/  IMAD.MOV.U32 R6, RZ, RZ, 0x1 ;  /* 0x00000001ff067424 */ /* 0x000fe400078e00ff */
[----:B------:R-:W-:Y:S01]  /*17c0*/  IMAD R18, R3, R7, R18 ;  /* 0x0000000703127224 */ /* 0x000fe200078e0212 */
[----:B------:R-:W-:Y:S01]  /*17d0*/  LOP3.LUT R7, R27, R10, RZ, 0xc0, !PT ;  /* 0x0000000a1b077212 */ /* 0x000fe200078ec0ff */
[----:B--2---:R-:W-:-:S02]  /*17e0*/  IMAD R3, R11, R26, R34 ;  /* 0x0000001a0b037224 */ /* 0x004fc400078e0222 */
[----:B---3--:R-:W-:Y:S02]  /*17f0*/  IMAD R22, R18, R29, R21 ;  /* 0x0000001d12167224 */ /* 0x008fe400078e0215 */
[----:B------:R-:W-:Y:S01]  /*1800*/  IMAD R7, R3, R24, R7 ;  /* 0x0000001803077224 */ /* 0x000fe200078e0207 */
[----:B------:R-:W-:Y:S01]  /*1810*/  PRMT R3, R6, 0x7610, R3 ;  /* 0x0000761006037816 */ /* 0x000fe20000000003 */
[----:B------:R-:W-:-:S03]  /*1820*/  IMAD.MOV.U32 R18, RZ, RZ, R30 ;  /* 0x000000ffff127224 */ /* 0x000fc600078e001e */
[----:B------:R-:W-:Y:S02]  /*1830*/  SEL R19, R7, R22, !P1 ;  /* 0x0000001607137207 */ /* 0x000fe40004800000 */
[----:B------:R-:W-:-:S07]  /*1840*/  SEL R22, R22, R7, !P1 ;  /* 0x0000000716167207 */ /* 0x000fce0004800000 */
.L_x_13:
[----:B------:R-:W-:Y:S05]  /*1850*/  @!P2 BRA `(.L_x_16) ;  /* 0x00000000000ca947 */ /* 0x000fea0003800000 */
[----:B------:R-:W-:Y:S01]  /*1860*/  UCGABAR_WAIT ;  /* 0x0000000000007dc7 */ /* 0x000fe20008000000 */
[----:B------:R-:W-:Y:S01]  /*1870*/  CCTL.IVALL ;  /* 0x00000000ff00798f */ /* 0x000fe20002000000 */
[----:B------:R-:W-:Y:S05]  /*1880*/  BRA `(.L_x_17) ;  /* 0x0000000000047947 */ /* 0x000fea0003800000 */
.L_x_16:
[----:B------:R-:W-:Y:S06]  /*1890*/  BAR.SYNC.DEFER_BLOCKING 0x0 ;  /* 0x0000000000007b1d */ /* 0x000fec0000010000 */
.L_x_17:
[----:B------:R-:W-:Y:S05]  /*18a0*/  @!P4 BRA `(.L_x_18) ;  /* 0x0000004400e4c947 */ /* 0x000fea0003800000 */
[----:B------:R-:W-:-:S13]  /*18b0*/  ISETP.GT.U32.AND P0, PT, R36, 0x1, PT ;  /* 0x000000012400780c */ /* 0x000fda0003f04070 */
[----:B------:R-:W-:Y:S05]  /*18c0*/  @P0 EXIT ;  /* 0x000000000000094d */ /* 0x000fea0003800000 */
.L_x_19:
[----:B------:R-:W-:-:S08]  /*18d0*/  NOP ;  /* 0x0000000000007918 */ /* 0x000fd00000000000 */
[----:B------:R-:W1:Y:S02]  /*18e0*/  USETMAXREG.TRY_ALLOC.CTAPOOL UP0, 0xe8 ;  /* 0x000000e8000079c8 */ /* 0x000e640008000600 */
[----:B-1----:R-:W-:-:S13]  /*18f0*/  PLOP3.LUT P0, PT, PT, PT, UP0, 0x80, 0x0 ;  /* 0x000000000000781c */ /* 0x002fda0003f0f008 */
[----:B------:R-:W-:Y:S05]  /*1900*/  @!P0 BRA `(.L_x_19) ;  /* 0xfffffffc00f08947 */ /* 0x000fea000383ffff */
[----:B------:R-:W-:-:S13]  /*1910*/  LOP3.LUT P0, RZ, R3, 0xff, RZ, 0xc0, !PT ;  /* 0x000000ff03ff7812 */ /* 0x000fda000780c0ff */
[----:B------:R-:W-:Y:S05]  /*1920*/  @!P0 EXIT ;  /* 0x000000000000894d */ /* 0x000fea0003800000 */
[----:B------:R-:W2:Y:S01]  /*1930*/  LDL.64 R10, [R1] ;  /* 0x00000000010a7983 */ /* 0x000ea20000100a00 */
[----:B------:R-:W1:Y:S01]  /*1940*/  S2UR UR4, SR_CgaCtaId ;  /* 0x00000000000479c3 */ /* 0x000e620000008800 */
[CC--:B------:R-:W-:Y:S01]  /*1950*/  LEA.HI R3, R8.reuse, R5.reuse, RZ, 0x2 ;  /* 0x0000000508037211 */ /* 0x0c0fe200078f10ff */
[----:B------:R-:W-:Y:S01]  /*1960*/  UMOV UR41, 0x400 ;  /* 0x0000040000297882 */ /* 0x000fe20000000000 */
[----:B------:R-:W-:Y:S01]  /*1970*/  UISETP.LT.AND UP0, UPT, UR40, 0x1, UPT ;  /* 0x000000012800788c */ /* 0x000fe2000bf01270 */
[----:B------:R-:W-:Y:S01]  /*1980*/  LEA.HI R8, R8, R5, RZ, 0x5 ;  /* 0x0000000508087211 */ /* 0x000fe200078f28ff */
[----:B------:R-:W-:Y:S01]  /*1990*/  UIADD3 UR5, UR43, -0x1, URZ ;  /* 0xffffffff2b057890 */ /* 0x000fe2000fffe03f */
[--C-:B------:R-:W-:Y:S01]  /*19a0*/  SHF.R.S32.HI R84, RZ, 0x2, R3.reuse ;  /* 0x00000002ff547819 */ /* 0x100fe20000011403 */
[----:B------:R-:W-:Y:S01]  /*19b0*/  USEL UR42, UR40, 0x1, UP0 ;  /* 0x00000001282a7887 */ /* 0x000fe20008000000 */
[----:B------:R-:W3:Y:S01]  /*19c0*/  LDC R6, c[0x0][0x658] ;  /* 0x00019600ff067b82 */ /* 0x000ee20000000800 */
[----:B------:R-:W-:Y:S01]  /*19d0*/  SHF.R.S32.HI R7, RZ, 0x1f, R3 ;  /* 0x0000001fff077819 */ /* 0x000fe20000011403 */
[----:B------:R-:W-:Y:S01]  /*19e0*/  UISETP.NE.AND UP0, UPT, UR5, URZ, UPT ;  /* 0x0000003f0500728c */ /* 0x000fe2000bf05270 */
[----:B------:R-:W-:Y:S01]  /*19f0*/  LOP3.LUT R4, R3, 0xfffffffc, RZ, 0xc0, !PT ;  /* 0xfffffffc03047812 */ /* 0x000fe200078ec0ff */
[----:B------:R-:W-:Y:S01]  /*1a00*/  ULDC UR8, c[0x0][0x284] ;  /* 0x0000a10000087ab9 */ /* 0x000fe20000000800 */
[----:B------:R-:W-:Y:S01]  /*1a10*/  LEA.HI R7, R7, R84, RZ, 0x3 ;  /* 0x0000005407077211 */ /* 0x000fe200078f18ff */
[----:B------:R-:W-:Y:S01]  /*1a20*/  USEL UR7, URZ, 0x1, UP0 ;  /* 0x000000013f077887 */ /* 0x000fe20008000000 */
[----:B------:R-:W-:Y:S01]  /*1a30*/  SHF.R.S32.HI R3, RZ, 0x5, R8 ;  /* 0x00000005ff037819 */ /* 0x000fe20000011408 */
[----:B------:R-:W4:Y:S01]  /*1a40*/  LDC R9, c[0x0][0x288] ;  /* 0x0000a200ff097b82 */ /* 0x000f220000000800 */
[----:B------:R-:W-:Y:S01]  /*1a50*/  LOP3.LUT R7, R7, 0xfffffff8, RZ, 0xc0, !PT ;  /* 0xfffffff807077812 */ /* 0x000fe200078ec0ff */
[----:B------:R-:W-:Y:S01]  /*1a60*/  IMAD.IADD R4, R5, 0x1, -R4 ;  /* 0x0000000105047824 */ /* 0x000fe200078e0a04 */
[----:B------:R-:W-:Y:S01]  /*1a70*/  USHF.L.U32 UR47, UR40, 0x1, URZ ;  /* 0x00000001282f7899 */ /* 0x000fe2000800063f */
[----:B------:R-:W-:Y:S01]  /*1a80*/  IMAD.MOV.U32 R5, RZ, RZ, -0x1 ;  /* 0xffffffffff057424 */ /* 0x000fe200078e00ff */
[----:B------:R-:W-:Y:S01]  /*1a90*/  UIADD3 UR42, -UR42, UR40, URZ ;  /* 0x000000282a2a7290 */ /* 0x000fe2000fffe13f */
[----:B------:R-:W-:Y:S01]  /*1aa0*/  IMAD.IADD R84, R84, 0x1, -R7 ;  /* 0x0000000154547824 */ /* 0x000fe200078e0a07 */
[----:B-1----:R-:W-:Y:S01]  /*1ab0*/  ULEA UR41, UR4, UR41, 0x18 ;  /* 0x0000002904297291 */ /* 0x002fe2000f8ec03f */
[----:B------:R-:W-:Y:S01]  /*1ac0*/  IMAD.SHL.U32 R86, R4, 0x2, RZ ;  /* 0x0000000204567824 */ /* 0x000fe200078e00ff */
[----:B------:R-:W-:-:S02]  /*1ad0*/  USHF.L.U32 UR4, UR5, 0x3, URZ ;  /* 0x0000000305047899 */ /* 0x000fc4000800063f */
[--C-:B------:R-:W-:Y:S01]  /*1ae0*/  SHF.R.S32.HI R85, RZ, 0x1f, R84.reuse ;  /* 0x0000001fff557819 */ /* 0x100fe20000011454 */
[----:B------:R-:W-:Y:S01]  /*1af0*/  UIADD3 UR5, UR41, 0x380, URZ ;  /* 0x0000038029057890 */ /* 0x000fe2000fffe03f */
[--C-:B------:R-:W-:Y:S01]  /*1b00*/  IMAD R91, R3, -0x10, -R84.reuse ;  /* 0xfffffff0035b7824 */ /* 0x100fe200078e0a54 */
[----:B------:R-:W-:Y:S01]  /*1b10*/  UIADD3 UR6, UR41, 0x14b80, URZ ;  /* 0x00014b8029067890 */ /* 0x000fe2000fffe03f */
[----:B------:R-:W-:Y:S01]  /*1b20*/  IMAD.U32 R93, RZ, RZ, UR7 ;  /* 0x00000007ff5d7e24 */ /* 0x000fe2000f8e00ff */
[----:B------:R-:W-:Y:S01]  /*1b30*/  USHF.R.U32.HI UR5, URZ, 0x4, UR5 ;  /* 0x000000043f057899 */ /* 0x000fe20008011605 */
[----:B---3--:R-:W-:Y:S01]  /*1b40*/  SHF.L.U32 R5, R5, R6, RZ ;  /* 0x0000000605057219 */ /* 0x008fe200000006ff */
[----:B------:R-:W-:Y:S01]  /*1b50*/  USHF.R.U32.HI UR6, URZ, 0x4, UR6 ;  /* 0x000000043f067899 */ /* 0x000fe20008011606 */
[----:B------:R-:W-:Y:S01]  /*1b60*/  IMAD.WIDE R84, R3, 0x10, R84 ;  /* 0x0000001003547825 */ /* 0x000fe200078e0254 */
[----:B------:R-:W-:Y:S01]  /*1b70*/  UIADD3 UR48, UR41, 0x2a0, URZ ;  /* 0x000002a029307890 */ /* 0x000fe2000fffe03f */
[----:B------:R-:W-:Y:S01]  /*1b80*/  LOP3.LUT R89, RZ, R5, RZ, 0x33, !PT ;  /* 0x00000005ff597212 */ /* 0x000fe200078e33ff */
[----:B------:R-:W-:Y:S01]  /*1b90*/  ULOP3.LUT UR4, UR4, 0x8, URZ, 0xc0, !UPT ;  /* 0x0000000804047892 */ /* 0x000fe2000f8ec03f */
[----:B------:R-:W-:Y:S01]  /*1ba0*/  SHF.R.S32.HI R87, RZ, 0x1f, R86 ;  /* 0x0000001fff577819 */ /* 0x000fe20000011456 */
[----:B------:R-:W-:Y:S01]  /*1bb0*/  ULOP3.LUT UR5, UR5, 0x3fff, URZ, 0xc0, !UPT ;  /* 0x00003fff05057892 */ /* 0x000fe2000f8ec03f */
[----:B----4-:R-:W-:Y:S01]  /*1bc0*/  IMAD R88, R4, -0x2, R9 ;  /* 0xfffffffe04587824 */ /* 0x010fe200078e0209 */
[----:B------:R-:W-:Y:S01]  /*1bd0*/  ULOP3.LUT UR6, UR6, 0x3fff, URZ, 0xc0, !UPT ;  /* 0x00003fff06067892 */ /* 0x000fe2000f8ec03f */
[----:B------:R-:W-:Y:S01]  /*1be0*/  VIADD R91, R91, UR8 ;  /* 0x000000085b5b7c36 */ /* 0x000fe20008000000 */
[----:B------:R-:W-:-:S02]  /*1bf0*/  ULEA UR43, UR43, UR48, 0x3 ;  /* 0x000000302b2b7291 */ /* 0x000fc4000f8e183f */
[----:B------:R-:W-:Y:S02]  /*1c00*/  ULOP3.LUT UR49, UR4, 0x8, URZ, 0x3c, !UPT ;  /* 0x0000000804317892 */ /* 0x000fe4000f8e3c3f */
[----:B------:R-:W-:Y:S02]  /*1c10*/  ULOP3.LUT UR44, UR4, 0x18, URZ, 0x3c, !UPT ;  /* 0x00000018042c7892 */ /* 0x000fe4000f8e3c3f */
[----:B------:R-:W-:Y:S02]  /*1c20*/  ULOP3.LUT UR45, UR5, 0x10000, URZ, 0xfc, !UPT ;  /* 0x00010000052d7892 */ /* 0x000fe4000f8efc3f */
[----:B------:R-:W-:Y:S01]  /*1c30*/  ULOP3.LUT UR46, UR6, 0x10000, URZ, 0xfc, !UPT ;  /* 0x00010000062e7892 */ /* 0x000fe2000f8efc3f */
[----:B--2---:R-:W-:-:S11]  /*1c40*/  SHF.L.U64.HI R90, R10, 0x1, R0 ;  /* 0x000000010a5a7819 */ /* 0x004fd60000010200 */
.L_x_155:
[----:B------:R-:W-:-:S04]  /*1c50*/  SHF.L.U32 R0, R93, 0x1f, RZ ;  /* 0x0000001f5d007819 */ /* 0x000fc800000006ff */
[----:B-1----:R-:W1:Y:S02]  /*1c60*/  SYNCS.PHASECHK.TRANS64.TRYWAIT P0, [UR43+-0x8], R0 ;  /* 0xfffff800ff0075a7 */ /* 0x002e64000800016b */
[----:B-1-3--:R-:W-:Y:S05]  /*1c70*/  @!P0 BRA `(.L_x_20) ;  /* 0x00000068002c8947 */ /* 0x00afea0003800000 */
.L_x_214:
[----:B------:R-:W-:Y:S02]  /*1c80*/  ULDC UR4, c[0x0][0x28c] ;  /* 0x0000a30000047ab9 */ /* 0x000fe40000000800 */
[----:B------:R-:W-:-:S13]  /*1c90*/  ISETP.LT.AND P0, PT, RZ, UR4, PT ;  /* 0x00000004ff007c0c */ /* 0x000fda000bf01270 */
[----:B------:R-:W-:Y:S05]  /*1ca0*/  @P0 BRA `(.L_x_21) ;  /* 0x0000000000400947 */ /* 0x000fea0003800000 */
[----:B-1----:R-:W-:Y:S01]  /*1cb0*/  MOV R0, 0x0 ;  /* 0x0000000000007802 */ /* 0x002fe20000000f00 */
[----:B------:R-:W-:Y:S01]  /*1cc0*/  ULDC.64 UR4, c[0x4][0x68] ;  /* 0x01001a0000047ab9 */ /* 0x000fe20000000a00 */
[----:B------:R-:W-:Y:S01]  /*1cd0*/  ULDC.64 UR6, c[0x4][0x8] ;  /* 0x0100020000067ab9 */ /* 0x000fe20000000a00 */
[----:B------:R-:W-:Y:S01]  /*1ce0*/  IMAD.U32 R4, RZ, RZ, UR4 ;  /* 0x00000004ff047e24 */ /* 0x000fe2000f8e00ff */
[----:B------:R1:W2:Y:S01]  /*1cf0*/  LDC.64 R14, c[0x4][R0] ;  /* 0x01000000000e7b82 */ /* 0x0002a20000000a00 */
[----:B------:R-:W-:Y:S01]  /*1d00*/  IMAD.U32 R5, RZ, RZ, UR5 ;  /* 0x00000005ff057e24 */ /* 0x000fe2000f8e00ff */
[----:B------:R-:W-:Y:S01]  /*1d10*/  ULDC.64 UR4, c[0x4][0x70] ;  /* 0x01001c0000047ab9 */ /* 0x000fe20000000a00 */
[----:B------:R-:W-:Y:S02]  /*1d20*/  IMAD.U32 R10, RZ, RZ, UR6 ;  /* 0x00000006ff0a7e24 */ /* 0x000fe4000f8e00ff */
[----:B------:R-:W-:Y:S02]  /*1d30*/  IMAD.U32 R6, RZ, RZ, UR4 ;  /* 0x00000004ff067e24 */ /* 0x000fe4000f8e00ff */
[----:B------:R-:W-:-:S02]  /*1d40*/  IMAD.U32 R7, RZ, RZ, UR5 ;  /* 0x00000005ff077e24 */ /* 0x000fc4000f8e00ff */
[----:B------:R-:W-:Y:S02]  /*1d50*/  IMAD.U32 R11, RZ, RZ, UR7 ;  /* 0x00000007ff0b7e24 */ /* 0x000fe4000f8e00ff */
[----:B------:R-:W-:Y:S02]  /*1d60*/  IMAD.MOV.U32 R8, RZ, RZ, 0x1e1 ;  /* 0x000001e1ff087424 */ /* 0x000fe400078e00ff */
[----:B0-----:R-:W-:Y:S02]  /*1d70*/  IMAD.MOV.U32 R12, RZ, RZ, 0x1 ;  /* 0x00000001ff0c7424 */ /* 0x001fe400078e00ff */
[----:B-1----:R-:W-:-:S07]  /*1d80*/  IMAD.MOV.U32 R13, RZ, RZ, RZ ;  /* 0x000000ffff0d7224 */ /* 0x002fce00078e00ff */
[----:B------:R-:W-:-:S07]  /*1d90*/  LEPC R20, `(.L_x_21) ;  /* 0x000000001014794e */ /* 0x000fce0000000000 */
[----:B--2--5:R-:W-:Y:S05]  /*1da0*/  CALL.ABS.NOINC R14 ;  /* 0x000000000e007343 */ /* 0x024fea0003c00000 */
.L_x_21:
[----:B-1----:R-:W-:-:S04]  /*1db0*/  LOP3.LUT R0, R23, 0x1, RZ, 0xfc, !PT ;  /* 0x0000000117007812 */ /* 0x002fc800078efcff */
[----:B------:R-:W-:-:S13]  /*1dc0*/  ISETP.NE.AND P0, PT, R0, 0x3, PT ;  /* 0x000000030000780c */ /* 0x000fda0003f05270 */
[----:B------:R-:W-:Y:S05]  /*1dd0*/  @!P0 BRA `(.L_x_22) ;  /* 0x0000000000048947 */ /* 0x000fea0003800000 */
[----:B------:R-:W-:Y:S01]  /*1de0*/  BPT.TRAP 0x1 ;  /* 0x000000040000795c */ /* 0x000fe20000300000 */
.L_x_22:
[----:B------:R-:W-:Y:S02]  /*1df0*/  IMAD.U32 R3, RZ, RZ, UR38 ;  /* 0x00000026ff037e24 */ /* 0x000fe4000f8e00ff */
[----:B------:R-:W-:-:S03]  /*1e00*/  IMAD.U32 R0, RZ, RZ, UR39 ;  /* 0x00000027ff007e24 */ /* 0x000fc6000f8e00ff */
[----:B------:R-:W-:Y:S02]  /*1e10*/  LEA R3, R3, UR41, 0x3 ;  /* 0x0000002903037c11 */ /* 0x000fe4000f8e18ff */
[----:B------:R-:W-:-:S04]  /*1e20*/  SHF.L.U32 R0, R0, 0x1f, RZ ;  /* 0x0000001f00007819 */ /* 0x000fc800000006ff */
[----:B------:R1:W2:Y:S01]  /*1e30*/  SYNCS.PHASECHK.TRANS64.TRYWAIT P1, [R3+URZ], R0 ;  /* 0x00000000030075a7 */ /* 0x0002a2000802017f */
[----:B------:R-:W-:Y:S05]  /*1e40*/  @!P0 BRA `(.L_x_23) ;  /* 0x0000000000048947 */ /* 0x000fea0003800000 */
[----:B------:R-:W-:Y:S01]  /*1e50*/  BPT.TRAP 0x1 ;  /* 0x000000040000795c */ /* 0x000fe20000300000 */
.L_x_23:
[----:B--2---:R-:W-:Y:S05]  /*1e60*/  @P1 BRA `(.L_x_24) ;  /* 0x0000000000081947 */ /* 0x004fea0003800000 */
[----:B------:R-:W2:Y:S02]  /*1e70*/  SYNCS.PHASECHK.TRANS64.TRYWAIT P1, [R3+URZ], R0 ;  /* 0x00000000030075a7 */ /* 0x000ea4000802017f */
[----:B--2---:R-:W-:Y:S05]  /*1e80*/  @!P1 BRA `(.L_x_25) ;  /* 0x0000006400c09947 */ /* 0x004fea0003800000 */
.L_x_24:
[----:B------:R-:W-:Y:S05]  /*1e90*/  WARPSYNC.ALL ;  /* 0x0000000000007948 */ /* 0x000fea0003800000 */
[----:B------:R-:W-:Y:S01]  /*1ea0*/  ULEA UR4, UR38, UR45, 0x7 ;  /* 0x0000002d26047291 */ /* 0x000fe2000f8e383f */
[----:B------:R-:W-:Y:S01]  /*1eb0*/  WARPGROUP.ARRIVE ;  /* 0x00000000000079c5 */ /* 0x000fe20000000000 */
[----:B------:R-:W-:Y:S01]  /*1ec0*/  UIMAD UR8, UR38, 0xe0, UR46 ;  /* 0x000000e0260878a4 */ /* 0x000fe2000f8e022e */
[----:B-12---:R-:W-:Y:S01]  /*1ed0*/  IMAD.U32 R0, RZ, RZ, UR42 ;  /* 0x0000002aff007e24 */ /* 0x006fe2000f8e00ff */
[----:B------:R-:W-:Y:S01]  /*1ee0*/  UMOV UR5, 0xc0000010 ;  /* 0xc000001000057882 */ /* 0x000fe20000000000 */
[----:B------:R-:W-:Y:S01]  /*1ef0*/  UMOV UR7, 0xc0000010 ;  /* 0xc000001000077882 */ /* 0x000fe20000000000 */
[----:B------:R-:W-:-:S02]  /*1f00*/  UIADD3 UR9, UR8, 0x20, URZ ;  /* 0x0000002008097890 */ /* 0x000fc4000fffe03f */
[----:B------:R-:W-:Y:S01]  /*1f10*/  UIADD3 UR10, UR8, 0x40, URZ ;  /* 0x00000040080a7890 */ /* 0x000fe2000fffe03f */
[----:B------:R-:W-:Y:S01]  /*1f20*/  ISETP.GE.AND P1, PT, R0, 0x1, PT ;  /* 0x000000010000780c */ /* 0x000fe20003f26270 */
[----:B------:R-:W-:Y:S01]  /*1f30*/  UMOV UR6, UR8 ;  /* 0x0000000800067c82 */ /* 0x000fe20008000000 */
[----:B------:R-:W-:Y:S01]  /*1f40*/  UIADD3 UR11, UR8, 0x60, URZ ;  /* 0x00000060080b7890 */ /* 0x000fe2000fffe03f */
[----:B------:R-:W-:Y:S01]  /*1f50*/  IGMMA.64x16x32.S8.S8 R72, gdesc[UR4], RZ, !UPT, gsb0 ;  /* 0x00600000044879f1 */ /* 0x000fe2000c0410ff */
[----:B------:R-:W-:Y:S01]  /*1f60*/  UMOV UR6, UR9 ;  /* 0x0000000900067c82 */ /* 0x000fe20008000000 */
[----:B------:R-:W-:Y:S01]  /*1f70*/  UMOV UR7, 0xc0000010 ;  /* 0xc000001000077882 */ /* 0x000fe20000000000 */
[----:B------:R-:W-:Y:S01]  /*1f80*/  UIADD3 UR9, UR8, 0x80, URZ ;  /* 0x0000008008097890 */ /* 0x000fe2000fffe03f */
[----:B------:R-:W-:Y:S02]  /*1f90*/  WARPGROUP.DEPBAR.LE gsb0, 0x0 ;  /* 0x00008000000079c5 */ /* 0x000fe40000010000 */
[----:B------:R-:W-:-:S06]  /*1fa0*/  WARPGROUP.ARRIVE ;  /* 0x00000000000079c5 */ /* 0x000fcc0000000000 */
[----:B------:R-:W-:Y:S01]  /*1fb0*/  IGMMA.64x16x32.S8.S8 R64, gdesc[UR4], RZ, !UPT, gsb0 ;  /* 0x00600000044079f1 */ /* 0x000fe2000c0410ff */
[----:B------:R-:W-:Y:S01]  /*1fc0*/  UMOV UR6, UR10 ;  /* 0x0000000a00067c82 */ /* 0x000fe20008000000 */
[----:B------:R-:W-:Y:S01]  /*1fd0*/  UMOV UR7, 0xc0000010 ;  /* 0xc000001000077882 */ /* 0x000fe20000000000 */
[----:B------:R-:W-:Y:S02]  /*1fe0*/  UIADD3 UR10, UR8, 0xa0, URZ ;  /* 0x000000a0080a7890 */ /* 0x000fe4000fffe03f */
[----:B------:R-:W-:Y:S01]  /*1ff0*/  UIADD3 UR8, UR8, 0xc0, URZ ;  /* 0x000000c008087890 */ /* 0x000fe2000fffe03f */
[----:B------:R-:W-:Y:S02]  /*2000*/  WARPGROUP.DEPBAR.LE gsb0, 0x0 ;  /* 0x00008000000079c5 */ /* 0x000fe40000010000 */
[----:B------:R-:W-:-:S06]  /*2010*/  WARPGROUP.ARRIVE ;  /* 0x00000000000079c5 */ /* 0x000fcc0000000000 */
[----:B------:R-:W-:Y:S01]  /*2020*/  IGMMA.64x16x32.S8.S8 R56, gdesc[UR4], RZ, !UPT, gsb0 ;  /* 0x00600000043879f1 */ /* 0x000fe2000c0410ff */
[----:B------:R-:W-:Y:S01]  /*2030*/  UMOV UR6, UR11 ;  /* 0x0000000b00067c82 */ /* 0x000fe20008000000 */
[----:B------:R-:W-:Y:S01]  /*2040*/  UMOV UR7, 0xc0000010 ;  /* 0xc000001000077882 */ /* 0x000fe20000000000 */
        /* <DEDUP_REMOVED lines=17> */
[----:B------:R-:W-:Y:S03]  /*2160*/  IGMMA.64x16x32.S8.S8 R24, gdesc[UR4], RZ, !UPT, gsb0 ;  /* 0x00600000041879f1 */ /* 0x000fe6000c0410ff */
[----:B------:R-:W-:Y:S02]  /*2170*/  WARPGROUP.DEPBAR.LE gsb0, 0x0 ;  /* 0x00008000000079c5 */ /* 0x000fe40000010000 */
[----:B------:R-:W-:Y:S05]  /*2180*/  @!P1 BRA `(.L_x_26) ;  /* 0x00000004004c9947 */ /* 0x000fea0003800000 */
[----:B------:R-:W-:Y:S01]  /*2190*/  UIADD3 UR4, UR38, 0x1, URZ ;  /* 0x0000000126047890 */ /* 0x000fe2000fffe03f */
[----:B------:R-:W-:Y:S02]  /*21a0*/  IMAD.U32 R0, RZ, RZ, UR42 ;  /* 0x0000002aff007e24 */ /* 0x000fe4000f8e00ff */
[----:B------:R-:W-:Y:S01]  /*21b0*/  IMAD.U32 R3, RZ, RZ, UR38 ;  /* 0x00000026ff037e24 */ /* 0x000fe2000f8e00ff */
[----:B------:R-:W-:-:S04]  /*21c0*/  UISETP.NE.AND UP0, UPT, UR4, 0x29, UPT ;  /* 0x000000290400788c */ /* 0x000fc8000bf05270 */
[----:B------:R-:W-:Y:S02]  /*21d0*/  USEL UR5, URZ, 0x1, UP0 ;  /* 0x000000013f057887 */ /* 0x000fe40008000000 */
[----:B------:R-:W-:Y:S02]  /*21e0*/  USEL UR8, UR4, URZ, UP0 ;  /* 0x0000003f04087287 */ /* 0x000fe40008000000 */
[----:B------:R-:W-:-:S06]  /*21f0*/  ULOP3.LUT UR5, UR39, UR5, URZ, 0x3c, !UPT ;  /* 0x0000000527057292 */ /* 0x000fcc000f8e3c3f */
[----:B------:R-:W-:-:S07]  /*2200*/  IMAD.U32 R6, RZ, RZ, UR5 ;  /* 0x00000005ff067e24 */ /* 0x000fce000f8e00ff */
.L_x_33:
[----:B------:R-:W-:Y:S05]  /*2210*/  @!P0 BRA `(.L_x_27) ;  /* 0x0000000000048947 */ /* 0x000fea0003800000 */
[----:B------:R-:W-:Y:S01]  /*2220*/  BPT.TRAP 0x1 ;  /* 0x000000040000795c */ /* 0x000fe20000300000 */
.L_x_27:
[----:B------:R-:W-:Y:S01]  /*2230*/  ULEA UR4, UR8, UR41, 0x3 ;  /* 0x0000002908047291 */ /* 0x000fe2000f8e183f */
[----:B------:R-:W-:-:S08]  /*2240*/  SHF.L.U32 R4, R6, 0x1f, RZ ;  /* 0x0000001f06047819 */ /* 0x000fd000000006ff */
[----:B------:R1:W2:Y:S01]  /*2250*/  SYNCS.PHASECHK.TRANS64.TRYWAIT P1, [UR4], R4 ;  /* 0x00000004ff0075a7 */ /* 0x0002a20008020144 */
[----:B------:R-:W-:Y:S05]  /*2260*/  @!P0 BRA `(.L_x_28) ;  /* 0x0000000000048947 */ /* 0x000fea0003800000 */
[----:B------:R-:W-:Y:S01]  /*2270*/  BPT.TRAP 0x1 ;  /* 0x000000040000795c */ /* 0x000fe20000300000 */
.L_x_28:
[----:B--2---:R-:W-:Y:S05]  /*2280*/  @P1 BRA `(.L_x_29) ;  /* 0x0000000000081947 */ /* 0x004fea0003800000 */
[----:B------:R-:W2:Y:S02]  /*2290*/  SYNCS.PHASECHK.TRANS64.TRYWAIT P1, [UR4], R4 ;  /* 0x00000004ff0075a7 */ /* 0x000ea40008020144 */
[----:B--2---:R-:W-:Y:S05]  /*22a0*/  @!P1 BRA `(.L_x_30) ;  /* 0x0000006000cc9947 */ /* 0x004fea0003800000 */
.L_x_29:
[----:B------:R-:W-:Y:S01]  /*22b0*/  ULEA UR4, UR8, UR45, 0x7 ;  /* 0x0000002d08047291 */ /* 0x000fe2000f8e383f */
[----:B------:R-:W-:Y:S01]  /*22c0*/  WARPGROUP.ARRIVE ;  /* 0x00000000000079c5 */ /* 0x000fe20000000000 */
[----:B------:R-:W-:Y:S01]  /*22d0*/  UIMAD UR9, UR8, 0xe0, UR46 ;  /* 0x000000e0080978a4 */ /* 0x000fe2000f8e022e */
[----:B------:R-:W-:Y:S01]  /*22e0*/  UMOV UR5, 0xc0000010 ;  /* 0xc000001000057882 */ /* 0x000fe20000000000 */
[----:B------:R-:W-:Y:S02]  /*22f0*/  UMOV UR7, 0xc0000010 ;  /* 0xc000001000077882 */ /* 0x000fe40000000000 */
[----:B------:R-:W-:Y:S02]  /*2300*/  UIADD3 UR10, UR9, 0x20, URZ ;  /* 0x00000020090a7890 */ /* 0x000fe4000fffe03f */
[----:B------:R-:W-:Y:S02]  /*2310*/  UIADD3 UR11, UR9, 0x40, URZ ;  /* 0x00000040090b7890 */ /* 0x000fe4000fffe03f */
[----:B------:R-:W-:Y:S01]  /*2320*/  UMOV UR6, UR9 ;  /* 0x0000000900067c82 */ /* 0x000fe20008000000 */
[----:B------:R-:W-:Y:S01]  /*2330*/  UIADD3 UR12, UR9, 0x60, URZ ;  /* 0x00000060090c7890 */ /* 0x000fe2000fffe03f */
[----:B------:R-:W-:Y:S01]  /*2340*/  IGMMA.64x16x32.S8.S8 R72, gdesc[UR4], R72, gsb0 ;  /* 0x00600000044879f1 */ /* 0x000fe20008041048 */
[----:B------:R-:W-:Y:S01]  /*2350*/  UMOV UR6, UR10 ;  /* 0x0000000a00067c82 */ /* 0x000fe20008000000 */
[----:B------:R-:W-:Y:S01]  /*2360*/  UMOV UR7, 0xc0000010 ;  /* 0xc000001000077882 */ /* 0x000fe20000000000 */
[----:B------:R-:W-:Y:S01]  /*2370*/  UIADD3 UR10, UR9, 0x80, URZ ;  /* 0x00000080090a7890 */ /* 0x000fe2000fffe03f */
[----:B------:R-:W-:-:S02]  /*2380*/  WARPGROUP.DEPBAR.LE gsb0, 0x0 ;  /* 0x00008000000079c5 */ /* 0x000fc40000010000 */
[----:B------:R-:W-:-:S06]  /*2390*/  WARPGROUP.ARRIVE ;  /* 0x00000000000079c5 */ /* 0x000fcc0000000000 */
[----:B------:R-:W-:Y:S01]  /*23a0*/  IGMMA.64x16x32.S8.S8 R64, gdesc[UR4], R64, gsb0 ;  /* 0x00600000044079f1 */ /* 0x000fe20008041040 */
[----:B------:R-:W-:Y:S01]  /*23b0*/  UMOV UR6, UR11 ;  /* 0x0000000b00067c82 */ /* 0x000fe20008000000 */
[----:B------:R-:W-:Y:S01]  /*23c0*/  UMOV UR7, 0xc0000010 ;  /* 0xc000001000077882 */ /* 0x000fe20000000000 */
[----:B------:R-:W-:Y:S02]  /*23d0*/  UIADD3 UR11, UR9, 0xa0, URZ ;  /* 0x000000a0090b7890 */ /* 0x000fe4000fffe03f */
[----:B------:R-:W-:Y:S01]  /*23e0*/  UIADD3 UR9, UR9, 0xc0, URZ ;  /* 0x000000c009097890 */ /* 0x000fe2000fffe03f */
[----:B------:R-:W-:Y:S02]  /*23f0*/  WARPGROUP.DEPBAR.LE gsb0, 0x0 ;  /* 0x00008000000079c5 */ /* 0x000fe40000010000 */
[----:B------:R-:W-:-:S06]  /*2400*/  WARPGROUP.ARRIVE ;  /* 0x00000000000079c5 */ /* 0x000fcc0000000000 */
[----:B------:R-:W-:Y:S01]  /*2410*/  IGMMA.64x16x32.S8.S8 R56, gdesc[UR4], R56, gsb0 ;  /* 0x00600000043879f1 */ /* 0x000fe20008041038 */
[----:B------:R-:W-:Y:S01]  /*2420*/  UMOV UR6, UR12 ;  /* 0x0000000c00067c82 */ /* 0x000fe20008000000 */
[----:B------:R-:W-:Y:S01]  /*2430*/  UMOV UR7, 0xc0000010 ;  /* 0xc000001000077882 */ /* 0x000fe20000000000 */
        /* <DEDUP_REMOVED lines=17> */
[----:B------:R-:W-:Y:S03]  /*2550*/  IGMMA.64x16x32.S8.S8 R24, gdesc[UR4], R24, gsb0 ;  /* 0x00600000041879f1 */ /* 0x000fe60008041018 */
[----:B------:R-:W-:Y:S02]  /*2560*/  WARPGROUP.DEPBAR.LE gsb0, 0x0 ;  /* 0x00008000000079c5 */ /* 0x000fe40000010000 */
[----:B------:R-:W-:Y:S05]  /*2570*/  @!P0 BRA `(.L_x_31) ;  /* 0x0000000000048947 */ /* 0x000fea0003800000 */
[----:B------:R-:W-:Y:S01]  /*2580*/  BPT.TRAP 0x1 ;  /* 0x000000040000795c */ /* 0x000fe20000300000 */
.L_x_31:
[----:B------:R-:W-:-:S13]  /*2590*/  ISETP.NE.AND P1, PT, R81, RZ, PT ;  /* 0x000000ff5100720c */ /* 0x000fda0003f25270 */
[----:B-12---:R-:W-:-:S05]  /*25a0*/  @P1 LEA R4, R3, UR41, 0x3 ;  /* 0x0000002903041c11 */ /* 0x006fca000f8e18ff */
[----:B------:R-:W-:-:S05]  /*25b0*/  @P1 VIADD R5, R4, 0x148 ;  /* 0x0000014804051836 */ /* 0x000fca0000000000 */
[----:B------:R-:W-:-:S04]  /*25c0*/  @P1 PRMT R5, R80, 0x654, R5 ;  /* 0x0000065450051816 */ /* 0x000fc80000000005 */
[----:B------:R1:W-:Y:S01]  /*25d0*/  @P1 SYNCS.ARRIVE.TRANS64.RED.A1T0 RZ, [R5+URZ], RZ ;  /* 0x000000ff05ff19a7 */ /* 0x0003e2000810043f */
[----:B------:R-:W-:-:S13]  /*25e0*/  ISETP.GT.U32.AND P1, PT, R23, 0x1, PT ;  /* 0x000000011700780c */ /* 0x000fda0003f24070 */
[----:B-1----:R-:W-:Y:S05]  /*25f0*/  @P1 BRA `(.L_x_32) ;  /* 0x0000000000041947 */ /* 0x002fea0003800000 */
[----:B------:R-:W-:Y:S01]  /*2600*/  BPT.TRAP 0x1 ;  /* 0x000000040000795c */ /* 0x000fe20000300000 */
.L_x_32:
[----:B------:R-:W-:Y:S01]  /*2610*/  UIADD3 UR8, UR8, 0x1, URZ ;  /* 0x0000000108087890 */ /* 0x000fe2000fffe03f */
[C---:B------:R-:W-:Y:S01]  /*2620*/  ISETP.GT.AND P2, PT, R0.reuse, 0x1, PT ;  /* 0x000000010000780c */ /* 0x040fe20003f44270 */
[----:B------:R-:W-:Y:S02]  /*2630*/  VIADD R3, R3, 0x1 ;  /* 0x0000000103037836 */ /* 0x000fe40000000000 */
[----:B------:R-:W-:Y:S01]  /*2640*/  UISETP.NE.AND UP0, UPT, UR8, 0x29, UPT ;  /* 0x000000290800788c */ /* 0x000fe2000bf05270 */
[----:B------:R-:W-:Y:S02]  /*2650*/  VIADD R0, R0, 0xffffffff ;  /* 0xffffffff00007836 */ /* 0x000fe40000000000 */
[C---:B------:R-:W-:Y:S01]  /*2660*/  ISETP.NE.AND P1, PT, R3.reuse, 0x29, PT ;  /* 0x000000290300780c */ /* 0x040fe20003f25270 */
[----:B------:R-:W-:Y:S02]  /*2670*/  USEL UR4, URZ, 0x1, UP0 ;  /* 0x000000013f047887 */ /* 0x000fe40008000000 */
[----:B------:R-:W-:Y:S01]  /*2680*/  USEL UR8, UR8, URZ, UP0 ;  /* 0x0000003f08087287 */ /* 0x000fe20008000000 */
[----:B------:R-:W-:-:S03]  /*2690*/  SEL R3, R3, RZ, P1 ;  /* 0x000000ff03037207 */ /* 0x000fc60000800000 */
[----:B------:R-:W-:Y:S01]  /*26a0*/  LOP3.LUT R6, R6, UR4, RZ, 0x3c, !PT ;  /* 0x0000000406067c12 */ /* 0x000fe2000f8e3cff */
[----:B------:R-:W-:Y:S07]  /*26b0*/  @P2 BRA `(.L_x_33) ;  /* 0xfffffff800d42947 */ /* 0x000fee000383ffff */
.L_x_26:
[----:B------:R-:W1:Y:S01]  /*26c0*/  LDC R0, c[0x0][0x28c] ;  /* 0x0000a300ff007b82 */ /* 0x000e620000000800 */
[----:B------:R-:W-:-:S04]  /*26d0*/  IMAD.U32 R3, RZ, RZ, UR49 ;  /* 0x00000031ff037e24 */ /* 0x000fc8000f8e00ff */
[----:B------:R2:W-:Y:S01]  /*26e0*/  SYNCS.ARRIVE.TRANS64.A1T0 RZ, [R3+UR48], RZ ;  /* 0x000000ff03ff79a7 */ /* 0x0005e20008100030 */
[----:B-1----:R-:W-:-:S13]  /*26f0*/  ISETP.GE.AND P1, PT, R0, 0x1, PT ;  /* 0x000000010000780c */ /* 0x002fda0003f26270 */
[----:B--2---:R-:W-:Y:S05]  /*2700*/  @!P1 BRA `(.L_x_34) ;  /* 0x0000000000449947 */ /* 0x004fea0003800000 */
[----:B------:R-:W-:Y:S05]  /*2710*/  @!P0 BRA `(.L_x_35) ;  /* 0x0000000000048947 */ /* 0x000fea0003800000 */
[----:B------:R-:W-:Y:S01]  /*2720*/  BPT.TRAP 0x1 ;  /* 0x000000040000795c */ /* 0x000fe20000300000 */
.L_x_35:
[----:B------:R-:W-:-:S13]  /*2730*/  ISETP.NE.AND P0, PT, R81, RZ, PT ;  /* 0x000000ff5100720c */ /* 0x000fda0003f05270 */
[----:B------:R-:W-:-:S05]  /*2740*/  VOTEU.ANY UP0, P0 ;  /* 0x00000000003f7886 */ /* 0x000fca0000000100 */
[----:B------:R-:W-:-:S06]  /*2750*/  @UP0 UIADD3 UR4, UR38, UR42, URZ ;  /* 0x0000002a26040290 */ /* 0x000fcc000fffe03f */
[----:B------:R-:W-:Y:S02]  /*2760*/  IMAD.U32 R4, RZ, RZ, UR4 ;  /* 0x00000004ff047e24 */ /* 0x000fe4000f8e00ff */
[----:B------:R-:W-:Y:S02]  /*2770*/  IMAD.U32 R3, RZ, RZ, UR4 ;  /* 0x00000004ff037e24 */ /* 0x000fe4000f8e00ff */
[----:B------:R-:W-:-:S05]  /*2780*/  @P0 IMAD.WIDE.U32 R4, R4, -0x3831f383, RZ ;  /* 0xc7ce0c7d04040825 */ /* 0x000fca00078e00ff */
[----:B------:R-:W-:-:S05]  /*2790*/  @P0 SHF.R.U32.HI R0, RZ, 0x5, R5 ;  /* 0x00000005ff000819 */ /* 0x000fca0000011605 */
[----:B------:R-:W-:-:S05]  /*27a0*/  @P0 IMAD R0, R0, -0x29, R3 ;  /* 0xffffffd700000824 */ /* 0x000fca00078e0203 */
[----:B------:R-:W-:-:S05]  /*27b0*/  @P0 LEA R0, R0, UR41, 0x3 ;  /* 0x0000002900000c11 */ /* 0x000fca000f8e18ff */
[----:B------:R-:W-:-:S05]  /*27c0*/  @P0 VIADD R3, R0, 0x148 ;  /* 0x0000014800030836 */ /* 0x000fca0000000000 */
[----:B------:R-:W-:-:S04]  /*27d0*/  @P0 PRMT R3, R80, 0x654, R3 ;  /* 0x0000065450030816 */ /* 0x000fc80000000003 */
[----:B------:R1:W-:Y:S01]  /*27e0*/  @P0 SYNCS.ARRIVE.TRANS64.RED.A1T0 RZ, [R3+URZ], RZ ;  /* 0x000000ff03ff09a7 */ /* 0x0003e2000810043f */
[----:B------:R-:W-:-:S13]  /*27f0*/  ISETP.GT.U32.AND P0, PT, R23, 0x1, PT ;  /* 0x000000011700780c */ /* 0x000fda0003f04070 */
[----:B-1----:R-:W-:Y:S05]  /*2800*/  @P0 BRA `(.L_x_34) ;  /* 0x0000000000040947 */ /* 0x002fea0003800000 */
[----:B------:R-:W-:Y:S01]  /*2810*/  BPT.TRAP 0x1 ;  /* 0x000000040000795c */ /* 0x000fe20000300000 */
.L_x_34:
[----:B------:R-:W-:Y:S01]  /*2820*/  SHF.L.U32 R0, R93, 0x1f, RZ ;  /* 0x0000001f5d007819 */ /* 0x000fe200000006ff */
[----:B------:R-:W-:Y:S01]  /*2830*/  UIADD3 UR38, UR38, UR47, URZ ;  /* 0x0000002f26267290 */ /* 0x000fe2000fffe03f */
[----:B0-----:R-:W-:Y:S01]  /*2840*/  IMAD R13, R19, 0x70, RZ ;  /* 0x00000070130d7824 */ /* 0x001fe200078e02ff */
[----:B------:R-:W-:Y:S01]  /*2850*/  UISETP.GE.U32.AND UP1, UPT, UR47, 0x29, UPT ;  /* 0x000000292f00788c */ /* 0x000fe2000bf26070 */
[----:B------:R-:W0:Y:S01]  /*2860*/  SYNCS.PHASECHK.TRANS64.TRYWAIT P0, [UR43+0x8], R0 ;  /* 0x00000800ff0075a7 */ /* 0x000e22000800016b */
[----:B------:R-:W-:Y:S01]  /*2870*/  UISETP.GT.U32.AND UP0, UPT, UR38, 0x28, UPT ;  /* 0x000000282600788c */ /* 0x000fe2000bf04070 */
[----:B------:R-:W-:Y:S01]  /*2880*/  SHF.R.S32.HI R11, RZ, 0x1f, R18 ;  /* 0x0000001fff0b7819 */ /* 0x000fe20000011412 */
[----:B------:R-:W-:Y:S02]  /*2890*/  UIMAD.WIDE.U32 UR4, UR38, -0x3831f383, URZ ;  /* 0xc7ce0c7d260478a5 */ /* 0x000fe4000f8e003f */
[----:B------:R-:W-:Y:S02]  /*28a0*/  UISETP.LT.U32.AND UP0, UPT, UR47, 0x29, UP0 ;  /* 0x000000292f00788c */ /* 0x000fe40008701070 */
[----:B------:R-:W-:-:S02]  /*28b0*/  USHF.R.U32.HI UR4, URZ, 0x5, UR5 ;  /* 0x000000053f047899 */ /* 0x000fc40008011605 */
[----:B------:R-:W-:Y:S02]  /*28c0*/  USEL UR6, URZ, 0x1, !UP0 ;  /* 0x000000013f067887 */ /* 0x000fe4000c000000 */
[----:B------:R-:W-:Y:S02]  /*28d0*/  UIMAD UR38, UR4, -0x29, UR38 ;  /* 0xffffffd7042678a4 */ /* 0x000fe4000f8e0226 */
[----:B------:R-:W-:-:S04]  /*28e0*/  ULOP3.LUT UR39, UR39, UR6, URZ, 0x3c, !UPT ;  /* 0x0000000627277292 */ /* 0x000fc8000f8e3c3f */
[----:B------:R-:W-:Y:S01]  /*28f0*/  @UP1 ULOP3.LUT UR39, UR39, 0x1, UR4, 0x78, !UPT ;  /* 0x0000000127271892 */ /* 0x000fe2000f8e7804 */
[----:B0-----:R-:W-:Y:S11]  /*2900*/  @!P0 BRA `(.L_x_36) ;  /* 0x0000005c004c8947 */ /* 0x001ff60003800000 */
.L_x_215:
[----:B0-----:R-:W-:Y:S01]  /*2910*/  IMAD.SHL.U32 R0, R22, 0x40, RZ ;  /* 0x0000004016007824 */ /* 0x001fe200078e00ff */
[----:B------:R-:W-:Y:S01]  /*2920*/  ULDC UR6, c[0x0][0x284] ;  /* 0x0000a10000067ab9 */ /* 0x000fe20000000800 */
[----:B------:R-:W-:Y:S02]  /*2930*/  ULDC.64 UR4, c[0x0][0x5d0] ;  /* 0x0001740000047ab9 */ /* 0x000fe40000000a00 */
[----:B------:R-:W-:Y:S01]  /*2940*/  IMAD R3, R11, UR4, RZ ;  /* 0x000000040b037c24 */ /* 0x000fe2000f8e02ff */
[----:B------:R-:W-:Y:S01]  /*2950*/  ISETP.GE.AND P0, PT, R0, UR6, PT ;  /* 0x0000000600007c0c */ /* 0x000fe2000bf06270 */
[C---:B------:R-:W-:Y:S01]  /*2960*/  IMAD.WIDE.U32 R4, R18.reuse, UR4, R86 ;  /* 0x0000000412047c25 */ /* 0x040fe2000f8e0056 */
[----:B------:R-:W-:Y:S02]  /*2970*/  ULDC UR4, c[0x0][0x288] ;  /* 0x0000a20000047ab9 */ /* 0x000fe40000000800 */
[----:B------:R-:W-:Y:S01]  /*2980*/  ISETP.GE.OR P0, PT, R13, UR4, P0 ;  /* 0x000000040d007c0c */ /* 0x000fe20008706670 */
[----:B------:R-:W-:Y:S01]  /*2990*/  IMAD R6, R18, UR5, R3 ;  /* 0x0000000512067c24 */ /* 0x000fe2000f8e0203 */
[----:B------:R-:W-:-:S02]  /*29a0*/  SHF.R.S32.HI R3, RZ, 0x1f, R13 ;  /* 0x0000001fff037819 */ /* 0x000fc4000001140d */
[----:B------:R-:W-:-:S04]  /*29b0*/  IADD3 R4, P1, R13, R4, RZ ;  /* 0x000000040d047210 */ /* 0x000fc80007f3e0ff */
[----:B------:R-:W-:-:S05]  /*29c0*/  IADD3.X R5, R3, R5, R6, P1, !PT ;  /* 0x0000000503057210 */ /* 0x000fca0000ffe406 */
[----:B------:R-:W-:Y:S05]  /*29d0*/  @P0 BRA `(.L_x_37) ;  /* 0x0000002c00fc0947 */ /* 0x000fea0003800000 */
[----:B------:R-:W0:Y:S01]  /*29e0*/  LDC.64 R8, c[0x0][0x5c8] ;  /* 0x00017200ff087b82 */ /* 0x000e220000000a00 */
[----:B------:R-:W-:Y:S01]  /*29f0*/  IMAD.WIDE R14, R22, 0x40, R84 ;  /* 0x00000040160e7825 */ /* 0x000fe200078e0254 */
[----:B------:R-:W-:Y:S01]  /*2a00*/  ULDC.64 UR4, c[0x0][0x5c0] ;  /* 0x0001700000047ab9 */ /* 0x000fe20000000a00 */
[----:B------:R-:W-:Y:S02]  /*2a10*/  BSSY B0, `(.L_x_37) ;  /* 0x00002fb000007945 */ /* 0x000fe40003800000 */
[----:B------:R-:W-:Y:S02]  /*2a20*/  IMAD.IADD R0, R91, 0x1, -R0 ;  /* 0x000000015b007824 */ /* 0x000fe400078e0a00 */
[----:B------:R-:W-:Y:S02]  /*2a30*/  IMAD.IADD R19, R88, 0x1, -R13 ;  /* 0x0000000158137824 */ /* 0x000fe400078e0a0d */
[-C--:B0-----:R-:W-:Y:S02]  /*2a40*/  IMAD R6, R15, R8.reuse, RZ ;  /* 0x000000080f067224 */ /* 0x081fe400078e02ff */
[----:B------:R-:W-:-:S04]  /*2a50*/  IMAD.WIDE.U32 R4, R14, R8, R4 ;  /* 0x000000080e047225 */ /* 0x000fc800078e0004 */
[----:B------:R-:W-:Y:S01]  /*2a60*/  IMAD R7, R14, R9, R6 ;  /* 0x000000090e077224 */ /* 0x000fe200078e0206 */
[----:B------:R-:W-:-:S03]  /*2a70*/  IADD3 R4, P0, R4, UR4, RZ ;  /* 0x0000000404047c10 */ /* 0x000fc6000ff1e0ff */
[----:B------:R-:W-:Y:S01]  /*2a80*/  IMAD.IADD R7, R5, 0x1, R7 ;  /* 0x0000000105077824 */ /* 0x000fe200078e0207 */
[----:B------:R-:W-:-:S04]  /*2a90*/  LEA R6, P1, R8, R4, 0x3 ;  /* 0x0000000408067211 */ /* 0x000fc800078218ff */
[----:B------:R-:W-:Y:S02]  /*2aa0*/  IADD3.X R5, R7, UR5, RZ, P0, !PT ;  /* 0x0000000507057c10 */ /* 0x000fe400087fe4ff */
[----:B-----5:R-:W-:Y:S02]  /*2ab0*/  ISETP.NE.AND P0, PT, R83, RZ, PT ;  /* 0x000000ff5300720c */ /* 0x020fe40003f05270 */
[----:B------:R-:W-:-:S11]  /*2ac0*/  LEA.HI.X R7, R8, R5, R9, 0x3, P1 ;  /* 0x0000000508077211 */ /* 0x000fd600008f1c09 */
[----:B------:R-:W-:Y:S05]  /*2ad0*/  @!P0 BRA `(.L_x_38) ;  /* 0x0000002000a88947 */ /* 0x000fea0003800000 */
[----:B------:R-:W0:Y:S01]  /*2ae0*/  LDC.64 R94, c[0x0][0x5b0] ;  /* 0x00016c00ff5e7b82 */ /* 0x000e220000000a00 */
[----:B------:R-:W-:Y:S01]  /*2af0*/  ULDC.64 UR4, c[0x0][0x5b8] ;  /* 0x00016e0000047ab9 */ /* 0x000fe20000000a00 */
[----:B------:R-:W-:Y:S01]  /*2b00*/  BSSY B1, `(.L_x_39) ;  /* 0x0000010000017945 */ /* 0x000fe20003800000 */
[----:B------:R-:W-:-:S04]  /*2b10*/  IMAD.WIDE.U32 R8, R18, UR4, R86 ;  /* 0x0000000412087c25 */ /* 0x000fc8000f8e0056 */
[----:B------:R-:W-:Y:S01]  /*2b20*/  IMAD R11, R11, UR4, RZ ;  /* 0x000000040b0b7c24 */ /* 0x000fe2000f8e02ff */
[----:B------:R-:W1:Y:S01]  /*2b30*/  LDC.64 R96, c[0x0][0x5a8] ;  /* 0x00016a00ff607b82 */ /* 0x000e620000000a00 */
[----:B------:R-:W-:Y:S02]  /*2b40*/  IADD3 R12, P0, R13, R8, RZ ;  /* 0x000000080d0c7210 */ /* 0x000fe40007f1e0ff */
[----:B------:R-:W-:-:S05]  /*2b50*/  IMAD R11, R18, UR5, R11 ;  /* 0x00000005120b7c24 */ /* 0x000fca000f8e020b */
[----:B------:R-:W-:Y:S02]  /*2b60*/  IADD3.X R13, R3, R9, R11, P0, !PT ;  /* 0x00000009030d7210 */ /* 0x000fe400007fe40b */
[----:B------:R-:W-:-:S04]  /*2b70*/  ISETP.GE.AND P0, PT, R0, 0x1, PT ;  /* 0x000000010000780c */ /* 0x000fc80003f06270 */
[----:B------:R-:W-:Y:S01]  /*2b80*/  ISETP.LT.OR P4, PT, R19, 0x1, !P0 ;  /* 0x000000011300780c */ /* 0x000fe20004781670 */
[-C--:B0-----:R-:W-:Y:S02]  /*2b90*/  IMAD R3, R15, R94.reuse, RZ ;  /* 0x0000005e0f037224 */ /* 0x081fe400078e02ff */
[----:B------:R-:W-:-:S04]  /*2ba0*/  IMAD.WIDE.U32 R8, R14, R94, R12 ;  /* 0x0000005e0e087225 */ /* 0x000fc800078e000c */
[----:B------:R-:W-:Y:S01]  /*2bb0*/  IMAD R21, R14, R95, R3 ;  /* 0x0000005f0e157224 */ /* 0x000fe200078e0203 */
[----:B-1----:R-:W-:-:S04]  /*2bc0*/  IADD3 R8, P1, R8, R96, RZ ;  /* 0x0000006008087210 */ /* 0x002fc80007f3e0ff */
[----:B------:R-:W-:Y:S01]  /*2bd0*/  IADD3.X R9, R97, R9, R21, P1, !PT ;  /* 0x0000000961097210 */ /* 0x000fe20000ffe415 */
[----:B------:R-:W-:Y:S08]  /*2be0*/  @P4 BRA `(.L_x_40) ;  /* 0x0000000000044947 */ /* 0x000ff00003800000 */
[----:B------:R0:W5:Y:S02]  /*2bf0*/  LDG.E.U8 R92, desc[UR36][R8.64] ;  /* 0x00000024085c7981 */ /* 0x000164000c1e1100 */
.L_x_40:
[----:B------:R-:W-:Y:S05]  /*2c00*/  BSYNC B1 ;  /* 0x0000000000017941 */ /* 0x000fea0003800000 */
.L_x_39:
[----:B-----5:R-:W-:Y:S01]  /*2c10*/  LOP3.LUT R3, R92, 0xffff, RZ, 0xc0, !PT ;  /* 0x0000ffff5c037812 */ /* 0x020fe200078ec0ff */
[C---:B------:R-:W-:Y:S01]  /*2c20*/  IMAD.SHL.U32 R10, R94.reuse, 0x8, RZ ;  /* 0x000000085e0a7824 */ /* 0x040fe200078e00ff */
[----:B------:R-:W-:Y:S01]  /*2c30*/  ISETP.LT.OR P1, PT, R19, 0x2, !P0 ;  /* 0x000000021300780c */ /* 0x000fe20004721670 */
[----:B------:R-:W-:Y:S01]  /*2c40*/  BSSY B1, `(.L_x_41) ;  /* 0x000000d000017945 */ /* 0x000fe20003800000 */
[----:B------:R-:W-:Y:S02]  /*2c50*/  PRMT R18, R3, 0x8880, RZ ;  /* 0x0000888003127816 */ /* 0x000fe400000000ff */
[----:B------:R-:W-:-:S03]  /*2c60*/  SHF.L.U64.HI R11, R94, 0x3, R95 ;  /* 0x000000035e0b7819 */ /* 0x000fc6000001025f */
[----:B------:R-:W-:Y:S02]  /*2c70*/  IMAD R3, R18, R83, RZ ;  /* 0x0000005312037224 */ /* 0x000fe400078e02ff */
[----:B------:R-:W-:-:S04]  /*2c80*/  IMAD.WIDE.U32 R10, R14, R94, R10 ;  /* 0x0000005e0e0a7225 */ /* 0x000fc800078e000a */
[----:B------:R-:W-:Y:S01]  /*2c90*/  @!P4 IMAD R15, R72, R82, R3 ;  /* 0x00000052480fc224 */ /* 0x000fe200078e0203 */
[----:B------:R-:W-:Y:S01]  /*2ca0*/  IADD3 R10, P2, P3, R12, R96, R10 ;  /* 0x000000600c0a7210 */ /* 0x000fe20007b5e00a */
[----:B------:R-:W-:-:S03]  /*2cb0*/  IMAD.IADD R18, R21, 0x1, R11 ;  /* 0x0000000115127824 */ /* 0x000fc600078e020b */
[----:B------:R1:W-:Y:S01]  /*2cc0*/  @!P4 STG.E.U8 desc[UR36][R4.64], R15 ;  /* 0x0000000f0400c986 */ /* 0x0003e2000c101124 */
[----:B------:R-:W-:Y:S08]  /*2cd0*/  @P1 BRA `(.L_x_42) ;  /* 0x00000000000c1947 */ /* 0x000ff00003800000 */
[----:B------:R-:W2:Y:S02]  /*2ce0*/  LDG.E.U8 R92, desc[UR36][R8.64+0x1] ;  /* 0x00000124085c7981 */ /* 0x000ea4000c1e1100 */
[----:B--2---:R-:W-:-:S05]  /*2cf0*/  PRMT R14, R92, 0x8880, RZ ;  /* 0x000088805c0e7816 */ /* 0x004fca00000000ff */
[----:B------:R-:W-:-:S07]  /*2d00*/  IMAD R3, R14, R83, RZ ;  /* 0x000000530e037224 */ /* 0x000fce00078e02ff */
.L_x_42:
[----:B------:R-:W-:Y:S05]  /*2d10*/  BSYNC B1 ;  /* 0x0000000000017941 */ /* 0x000fea0003800000 */
.L_x_41:
[----:B------:R-:W-:Y:S01]  /*2d20*/  @!P1 IMAD R73, R73, R82, R3 ;  /* 0x0000005249499224 */ /* 0x000fe200078e0203 */
[----:B------:R-:W-:Y:S01]  /*2d30*/  ISETP.GE.AND P0, PT, R0, 0x9, PT ;  /* 0x000000090000780c */ /* 0x000fe20003f06270 */
[----:B------:R-:W-:Y:S01]  /*2d40*/  BSSY B1, `(.L_x_43) ;  /* 0x000000d000017945 */ /* 0x000fe20003800000 */
[----:B------:R-:W-:Y:S02]  /*2d50*/  IADD3.X R11, R13, R97, R18, P2, P3 ;  /* 0x000000610d0b7210 */ /* 0x000fe400017e6412 */
[----:B------:R2:W-:Y:S01]  /*2d60*/  @!P1 STG.E.U8 desc[UR36][R4.64+0x1], R73 ;  /* 0x0000014904009986 */ /* 0x0005e2000c101124 */
[C---:B------:R-:W-:Y:S02]  /*2d70*/  ISETP.LT.OR P1, PT, R19.reuse, 0x1, !P0 ;  /* 0x000000011300780c */ /* 0x040fe40004721670 */
[C---:B------:R-:W-:Y:S02]  /*2d80*/  ISETP.GE.AND P3, PT, R19.reuse, 0x9, PT ;  /* 0x000000091300780c */ /* 0x040fe40003f66270 */
[----:B------:R-:W-:-:S02]  /*2d90*/  ISETP.GE.AND P2, PT, R19, 0xa, PT ;  /* 0x0000000a1300780c */ /* 0x000fc40003f46270 */
[----:B------:R-:W-:Y:S02]  /*2da0*/  ISETP.LT.OR P0, PT, R19, 0x2, !P0 ;  /* 0x000000021300780c */ /* 0x000fe40004701670 */
[C---:B------:R-:W-:Y:S02]  /*2db0*/  ISETP.LT.OR P5, PT, R0.reuse, 0x1, !P3 ;  /* 0x000000010000780c */ /* 0x040fe40005fa1670 */
[----:B------:R-:W-:-:S03]  /*2dc0*/  ISETP.LT.OR P4, PT, R0, 0x1, !P2 ;  /* 0x000000010000780c */ /* 0x000fc60005781670 */
[----:B--2---:R-:W-:Y:S10]  /*2dd0*/  @P1 BRA `(.L_x_44) ;  /* 0x00000000000c1947 */ /* 0x004ff40003800000 */
[----:B------:R-:W2:Y:S02]  /*2de0*/  LDG.E.U8 R92, desc[UR36][R10.64] ;  /* 0x000000240a5c7981 */ /* 0x000ea4000c1e1100 */
[----:B--2---:R-:W-:-:S05]  /*2df0*/  PRMT R12, R92, 0x8880, RZ ;  /* 0x000088805c0c7816 */ /* 0x004fca00000000ff */
[----:B------:R-:W-:-:S07]  /*2e00*/  IMAD R3, R12, R83, RZ ;  /* 0x000000530c037224 */ /* 0x000fce00078e02ff */
.L_x_44:
[----:B------:R-:W-:Y:S05]  /*2e10*/  BSYNC B1 ;  /* 0x0000000000017941 */ /* 0x000fea0003800000 */
.L_x_43:
[----:B------:R-:W-:Y:S01]  /*2e20*/  @!P1 IMAD R13, R74, R82, R3 ;  /* 0x000000524a0d9224 */ /* 0x000fe200078e0203 */
[----:B------:R-:W-:Y:S04]  /*2e30*/  BSSY B1, `(.L_x_45) ;  /* 0x0000006000017945 */ /* 0x000fe80003800000 */
[----:B------:R2:W-:Y:S01]  /*2e40*/  @!P1 STG.E.U8 desc[UR36][R6.64], R13 ;  /* 0x0000000d06009986 */ /* 0x0005e2000c101124 */
[----:B------:R-:W-:Y:S05]  /*2e50*/  @P0 BRA `(.L_x_46) ;  /* 0x00000000000c0947 */ /* 0x000fea0003800000 */
[----:B------:R-:W3:Y:S02]  /*2e60*/  LDG.E.U8 R92, desc[UR36][R10.64+0x1] ;  /* 0x000001240a5c7981 */ /* 0x000ee4000c1e1100 */
[----:B---3--:R-:W-:-:S05]  /*2e70*/  PRMT R12, R92, 0x8880, RZ ;  /* 0x000088805c0c7816 */ /* 0x008fca00000000ff */
[----:B------:R-:W-:-:S07]  /*2e80*/  IMAD R3, R12, R83, RZ ;  /* 0x000000530c037224 */ /* 0x000fce00078e02ff */
.L_x_46:
[----:B------:R-:W-:Y:S05]  /*2e90*/  BSYNC B1 ;  /* 0x0000000000017941 */ /* 0x000fea0003800000 */
.L_x_45:
[----:B------:R-:W-:Y:S01]  /*2ea0*/  @!P0 IMAD R75, R75, R82, R3 ;  /* 0x000000524b4b8224 */ /* 0x000fe200078e0203 */
[----:B------:R-:W-:Y:S04]  /*2eb0*/  BSSY B1, `(.L_x_47) ;  /* 0x0000006000017945 */ /* 0x000fe80003800000 */
[----:B------:R3:W-:Y:S01]  /*2ec0*/  @!P0 STG.E.U8 desc[UR36][R6.64+0x1], R75 ;  /* 0x0000014b06008986 */ /* 0x0007e2000c101124 */
[----:B------:R-:W-:Y:S05]  /*2ed0*/  @P5 BRA `(.L_x_48) ;  /* 0x00000000000c5947 */ /* 0x000fea0003800000 */
[----:B------:R-:W4:Y:S02]  /*2ee0*/  LDG.E.U8 R92, desc[UR36][R8.64+0x8] ;  /* 0x00000824085c7981 */ /* 0x000f24000c1e1100 */
[----:B----4-:R-:W-:-:S05]  /*2ef0*/  PRMT R12, R92, 0x8880, RZ ;  /* 0x000088805c0c7816 */ /* 0x010fca00000000ff */
[----:B------:R-:W-:-:S07]  /*2f00*/  IMAD R3, R12, R83, RZ ;  /* 0x000000530c037224 */ /* 0x000fce00078e02ff */
.L_x_48:
[----:B------:R-:W-:Y:S05]  /*2f10*/  BSYNC B1 ;  /* 0x0000000000017941 */ /* 0x000fea0003800000 */
.L_x_47:
[----:B--2---:R-:W-:Y:S01]  /*2f20*/  @!P5 IMAD R13, R76, R82, R3 ;  /* 0x000000524c0dd224 */ /* 0x004fe200078e0203 */
[----:B------:R-:W-:Y:S04]  /*2f30*/  BSSY B1, `(.L_x_49) ;  /* 0x0000006000017945 */ /* 0x000fe80003800000 */
[----:B------:R2:W-:Y:S01]  /*2f40*/  @!P5 STG.E.U8 desc[UR36][R4.64+0x8], R13 ;  /* 0x0000080d0400d986 */ /* 0x0005e2000c101124 */
[----:B------:R-:W-:Y:S05]  /*2f50*/  @P4 BRA `(.L_x_50) ;  /* 0x00000000000c4947 */ /* 0x000fea0003800000 */
[----:B------:R-:W4:Y:S02]  /*2f60*/  LDG.E.U8 R92, desc[UR36][R8.64+0x9] ;  /* 0x00000924085c7981 */ /* 0x000f24000c1e1100 */
[----:B----4-:R-:W-:-:S05]  /*2f70*/  PRMT R12, R92, 0x8880, RZ ;  /* 0x000088805c0c7816 */ /* 0x010fca00000000ff */
[----:B------:R-:W-:-:S07]  /*2f80*/  IMAD R3, R12, R83, RZ ;  /* 0x000000530c037224 */ /* 0x000fce00078e02ff */
.L_x_50:
[----:B------:R-:W-:Y:S05]  /*2f90*/  BSYNC B1 ;  /* 0x0000000000017941 */ /* 0x000fea0003800000 */
.L_x_49:
[C---:B------:R-:W-:Y:S01]  /*2fa0*/  ISETP.LT.OR P3, PT, R0.reuse, 0x9, !P3 ;  /* 0x000000090000780c */ /* 0x040fe20005f61670 */
[----:B------:R-:W-:Y:S01]  /*2fb0*/  @!P4 IMAD R77, R77, R82, R3 ;  /* 0x000000524d4dc224 */ /* 0x000fe200078e0203 */
[C---:B------:R-:W-:Y:S01]  /*2fc0*/  ISETP.GE.AND P1, PT, R19.reuse, 0x11, PT ;  /* 0x000000111300780c */ /* 0x040fe20003f26270 */
[----:B------:R-:W-:Y:S01]  /*2fd0*/  BSSY B1, `(.L_x_51) ;  /* 0x000000a000017945 */ /* 0x000fe20003800000 */
[----:B------:R-:W-:Y:S02]  /*2fe0*/  ISETP.GE.AND P0, PT, R19, 0x12, PT ;  /* 0x000000121300780c */ /* 0x000fe40003f06270 */
[----:B------:R4:W-:Y:S01]  /*2ff0*/  @!P4 STG.E.U8 desc[UR36][R4.64+0x9], R77 ;  /* 0x0000094d0400c986 */ /* 0x0009e2000c101124 */
[C---:B------:R-:W-:Y:S02]  /*3000*/  ISETP.LT.OR P2, PT, R0.reuse, 0x9, !P2 ;  /* 0x000000090000780c */ /* 0x040fe40005741670 */
[C---:B------:R-:W-:Y:S02]  /*3010*/  ISETP.LT.OR P5, PT, R0.reuse, 0x1, !P1 ;  /* 0x000000010000780c */ /* 0x040fe40004fa1670 */
[----:B------:R-:W-:-:S02]  /*3020*/  ISETP.LT.OR P4, PT, R0, 0x1, !P0 ;  /* 0x000000010000780c */ /* 0x000fc40004781670 */
[----:B------:R-:W-:Y:S11]  /*3030*/  @P3 BRA `(.L_x_52) ;  /* 0x00000000000c3947 */ /* 0x000ff60003800000 */
[----:B------:R-:W5:Y:S02]  /*3040*/  LDG.E.U8 R92, desc[UR36][R10.64+0x8] ;  /* 0x000008240a5c7981 */ /* 0x000f64000c1e1100 */
[----:B-----5:R-:W-:-:S05]  /*3050*/  PRMT R12, R92, 0x8880, RZ ;  /* 0x000088805c0c7816 */ /* 0x020fca00000000ff */
[----:B------:R-:W-:-:S07]  /*3060*/  IMAD R3, R12, R83, RZ ;  /* 0x000000530c037224 */ /* 0x000fce00078e02ff */
.L_x_52:
[----:B------:R-:W-:Y:S05]  /*3070*/  BSYNC B1 ;  /* 0x0000000000017941 */ /* 0x000fea0003800000 */
.L_x_51:
[----:B--2---:R-:W-:Y:S01]  /*3080*/  @!P3 IMAD R13, R78, R82, R3 ;  /* 0x000000524e0db224 */ /* 0x004fe200078e0203 */
[----:B------:R-:W-:Y:S04]  /*3090*/  BSSY B1, `(.L_x_53) ;  /* 0x0000006000017945 */ /* 0x000fe80003800000 */
[----:B------:R2:W-:Y:S01]  /*30a0*/  @!P3 STG.E.U8 desc[UR36][R6.64+0x8], R13 ;  /* 0x0000080d0600b986 */ /* 0x0005e2000c101124 */
[----:B------:R-:W-:Y:S05]  /*30b0*/  @P2 BRA `(.L_x_54) ;  /* 0x00000000000c2947 */ /* 0x000fea0003800000 */
[----:B------:R-:W5:Y:S02]  /*30c0*/  LDG.E.U8 R92, desc[UR36][R10.64+0x9] ;  /* 0x000009240a5c7981 */ /* 0x000f64000c1e1100 */
[----:B-----5:R-:W-:-:S05]  /*30d0*/  PRMT R12, R92, 0x8880, RZ ;  /* 0x000088805c0c7816 */ /* 0x020fca00000000ff */
[----:B------:R-:W-:-:S07]  /*30e0*/  IMAD R3, R12, R83, RZ ;  /* 0x000000530c037224 */ /* 0x000fce00078e02ff */
.L_x_54:
[----:B------:R-:W-:Y:S05]  /*30f0*/  BSYNC B1 ;  /* 0x0000000000017941 */ /* 0x000fea0003800000 */
.L_x_53:
[----:B------:R-:W-:Y:S01]  /*3100*/  @!P2 IMAD R79, R79, R82, R3 ;  /* 0x000000524f4fa224 */ /* 0x000fe200078e0203 */
[----:B------:R-:W-:Y:S04]  /*3110*/  BSSY B1, `(.L_x_55) ;  /* 0x0000006000017945 */ /* 0x000fe80003800000 */
[----:B------:R0:W-:Y:S01]  /*3120*/  @!P2 STG.E.U8 desc[UR36][R6.64+0x9], R79 ;  /* 0x0000094f0600a986 */ /* 0x0001e2000c101124 */
[----:B------:R-:W-:Y:S05]  /*3130*/  @P5 BRA `(.L_x_56) ;  /* 0x00000000000c5947 */ /* 0x000fea0003800000 */
[----:B------:R-:W5:Y:S02]  /*3140*/  LDG.E.U8 R92, desc[UR36][R8.64+0x10] ;  /* 0x00001024085c7981 */ /* 0x000f64000c1e1100 */
[----:B-----5:R-:W-:-:S05]  /*3150*/  PRMT R12, R92, 0x8880, RZ ;  /* 0x000088805c0c7816 */ /* 0x020fca00000000ff */
[----:B------:R-:W-:-:S07]  /*3160*/  IMAD R3, R12, R83, RZ ;  /* 0x000000530c037224 */ /* 0x000fce00078e02ff */
.L_x_56:
[----:B------:R-:W-:Y:S05]  /*3170*/  BSYNC B1 ;  /* 0x0000000000017941 */ /* 0x000fea0003800000 */
.L_x_55:
[----:B--2---:R-:W-:Y:S01]  /*3180*/  @!P5 IMAD R13, R64, R82, R3 ;  /* 0x00000052400dd224 */ /* 0x004fe200078e0203 */
[----:B------:R-:W-:Y:S04]  /*3190*/  BSSY B1, `(.L_x_57) ;  /* 0x0000006000017945 */ /* 0x000fe80003800000 */
[----:B------:R2:W-:Y:S01]  /*31a0*/  @!P5 STG.E.U8 desc[UR36][R4.64+0x10], R13 ;  /* 0x0000100d0400d986 */ /* 0x0005e2000c101124 */
[----:B------:R-:W-:Y:S05]  /*31b0*/  @P4 BRA `(.L_x_58) ;  /* 0x00000000000c4947 */ /* 0x000fea0003800000 */
[----:B------:R-:W5:Y:S02]  /*31c0*/  LDG.E.U8 R92, desc[UR36][R8.64+0x11] ;  /* 0x00001124085c7981 */ /* 0x000f64000c1e1100 */
[----:B-----5:R-:W-:-:S05]  /*31d0*/  PRMT R12, R92, 0x8880, RZ ;  /* 0x000088805c0c7816 */ /* 0x020fca00000000ff */
[----:B------:R-:W-:-:S07]  /*31e0*/  IMAD R3, R12, R83, RZ ;  /* 0x000000530c037224 */ /* 0x000fce00078e02ff */
.L_x_58:
[----:B------:R-:W-:Y:S05]  /*31f0*/  BSYNC B1 ;  /* 0x0000000000017941 */ /* 0x000fea0003800000 */
.L_x_57:
        /* <DEDUP_REMOVED lines=13> */
.L_x_60:
[----:B------:R-:W-:Y:S05]  /*32d0*/  BSYNC B1 ;  /* 0x0000000000017941 */ /* 0x000fea0003800000 */
.L_x_59:
[----:B--2---:R-:W-:Y:S01]  /*32e0*/  @!P1 IMAD R13, R66, R82, R3 ;  /* 0x00000052420d9224 */ /* 0x004fe200078e0203 */
[----:B------:R-:W-:Y:S04]  /*32f0*/  BSSY B1, `(.L_x_61) ;  /* 0x0000006000017945 */ /* 0x000fe80003800000 */
[----:B------:R2:W-:Y:S01]  /*3300*/  @!P1 STG.E.U8 desc[UR36][R6.64+0x10], R13 ;  /* 0x0000100d06009986 */ /* 0x0005e2000c101124 */
[----:B------:R-:W-:Y:S05]  /*3310*/  @P0 BRA `(.L_x_62) ;  /* 0x00000000000c0947 */ /* 0x000fea0003800000 */
[----:B------:R-:W5:Y:S02]  /*3320*/  LDG.E.U8 R92, desc[UR36][R10.64+0x11] ;  /* 0x000011240a5c7981 */ /* 0x000f64000c1e1100 */
[----:B-----5:R-:W-:-:S05]  /*3330*/  PRMT R12, R92, 0x8880, RZ ;  /* 0x000088805c0c7816 */ /* 0x020fca00000000ff */
[----:B------:R-:W-:-:S07]  /*3340*/  IMAD R3, R12, R83, RZ ;  /* 0x000000530c037224 */ /* 0x000fce00078e02ff */
.L_x_62:
[----:B------:R-:W-:Y:S05]  /*3350*/  BSYNC B1 ;  /* 0x0000000000017941 */ /* 0x000fea0003800000 */
.L_x_61:
[----:B------:R-:W-:Y:S01]  /*3360*/  @!P0 IMAD R67, R67, R82, R3 ;  /* 0x0000005243438224 */ /* 0x000fe200078e0203 */
[----:B------:R-:W-:Y:S04]  /*3370*/  BSSY B1, `(.L_x_63) ;  /* 0x0000006000017945 */ /* 0x000fe80003800000 */
[----:B------:R0:W-:Y:S01]  /*3380*/  @!P0 STG.E.U8 desc[UR36][R6.64+0x11], R67 ;  /* 0x0000114306008986 */ /* 0x0001e2000c101124 */
[----:B------:R-:W-:Y:S05]  /*3390*/  @P5 BRA `(.L_x_64) ;  /* 0x00000000000c5947 */ /* 0x000fea0003800000 */
[----:B------:R-:W5:Y:S02]  /*33a0*/  LDG.E.U8 R92, desc[UR36][R8.64+0x18] ;  /* 0x00001824085c7981 */ /* 0x000f64000c1e1100 */
[----:B-----5:R-:W-:-:S05]  /*33b0*/  PRMT R12, R92, 0x8880, RZ ;  /* 0x000088805c0c7816 */ /* 0x020fca00000000ff */
[----:B------:R-:W-:-:S07]  /*33c0*/  IMAD R3, R12, R83, RZ ;  /* 0x000000530c037224 */ /* 0x000fce00078e02ff */
.L_x_64:
[----:B------:R-:W-:Y:S05]  /*33d0*/  BSYNC B1 ;  /* 0x0000000000017941 */ /* 0x000fea0003800000 */
.L_x_63:
[----:B--2---:R-:W-:Y:S01]  /*33e0*/  @!P5 IMAD R13, R68, R82, R3 ;  /* 0x00000052440dd224 */ /* 0x004fe200078e0203 */
[----:B------:R-:W-:Y:S04]  /*33f0*/  BSSY B1, `(.L_x_65) ;  /* 0x0000006000017945 */ /* 0x000fe80003800000 */
[----:B------:R2:W-:Y:S01]  /*3400*/  @!P5 STG.E.U8 desc[UR36][R4.64+0x18], R13 ;  /* 0x0000180d0400d986 */ /* 0x0005e2000c101124 */
[----:B------:R-:W-:Y:S05]  /*3410*/  @P4 BRA `(.L_x_66) ;  /* 0x00000000000c4947 */ /* 0x000fea0003800000 */
[----:B------:R-:W5:Y:S02]  /*3420*/  LDG.E.U8 R92, desc[UR36][R8.64+0x19] ;  /* 0x00001924085c7981 */ /* 0x000f64000c1e1100 */
[----:B-----5:R-:W-:-:S05]  /*3430*/  PRMT R12, R92, 0x8880, RZ ;  /* 0x000088805c0c7816 */ /* 0x020fca00000000ff */
[----:B------:R-:W-:-:S07]  /*3440*/  IMAD R3, R12, R83, RZ ;  /* 0x000000530c037224 */ /* 0x000fce00078e02ff */
.L_x_66:
[----:B------:R-:W-:Y:S05]  /*3450*/  BSYNC B1 ;  /* 0x0000000000017941 */ /* 0x000fea0003800000 */
.L_x_65:
        /* <DEDUP_REMOVED lines=13> */
.L_x_68:
[----:B------:R-:W-:Y:S05]  /*3530*/  BSYNC B1 ;  /* 0x0000000000017941 */ /* 0x000fea0003800000 */
.L_x_67:
[----:B--2---:R-:W-:Y:S01]  /*3540*/  @!P3 IMAD R13, R70, R82, R3 ;  /* 0x00000052460db224 */ /* 0x004fe200078e0203 */
[----:B------:R-:W-:Y:S04]  /*3550*/  BSSY B1, `(.L_x_69) ;  /* 0x0000006000017945 */ /* 0x000fe80003800000 */
[----:B------:R2:W-:Y:S01]  /*3560*/  @!P3 STG.E.U8 desc[UR36][R6.64+0x18], R13 ;  /* 0x0000180d0600b986 */ /* 0x0005e2000c101124 */
[----:B------:R-:W-:Y:S05]  /*3570*/  @P2 BRA `(.L_x_70) ;  /* 0x00000000000c2947 */ /* 0x000fea0003800000 */
[----:B------:R-:W5:Y:S02]  /*3580*/  LDG.E.U8 R92, desc[UR36][R10.64+0x19] ;  /* 0x000019240a5c7981 */ /* 0x000f64000c1e1100 */
[----:B-----5:R-:W-:-:S05]  /*3590*/  PRMT R12, R92, 0x8880, RZ ;  /* 0x000088805c0c7816 */ /* 0x020fca00000000ff */
[----:B------:R-:W-:-:S07]  /*35a0*/  IMAD R3, R12, R83, RZ ;  /* 0x000000530c037224 */ /* 0x000fce00078e02ff */
.L_x_70:
[----:B------:R-:W-:Y:S05]  /*35b0*/  BSYNC B1 ;  /* 0x0000000000017941 */ /* 0x000fea0003800000 */
.L_x_69:
[----:B------:R-:W-:Y:S01]  /*35c0*/  @!P2 IMAD R71, R71, R82, R3 ;  /* 0x000000524747a224 */ /* 0x000fe200078e0203 */
[----:B------:R-:W-:Y:S04]  /*35d0*/  BSSY B1, `(.L_x_71) ;  /* 0x0000006000017945 */ /* 0x000fe80003800000 */
[----:B------:R0:W-:Y:S01]  /*35e0*/  @!P2 STG.E.U8 desc[UR36][R6.64+0x19], R71 ;  /* 0x000019470600a986 */ /* 0x0001e2000c101124 */
[----:B------:R-:W-:Y:S05]  /*35f0*/  @P5 BRA `(.L_x_72) ;  /* 0x00000000000c5947 */ /* 0x000fea0003800000 */
[----:B------:R-:W5:Y:S02]  /*3600*/  LDG.E.U8 R92, desc[UR36][R8.64+0x20] ;  /* 0x00002024085c7981 */ /* 0x000f64000c1e1100 */
[----:B-----5:R-:W-:-:S05]  /*3610*/  PRMT R12, R92, 0x8880, RZ ;  /* 0x000088805c0c7816 */ /* 0x020fca00000000ff */
[----:B------:R-:W-:-:S07]  /*3620*/  IMAD R3, R12, R83, RZ ;  /* 0x000000530c037224 */ /* 0x000fce00078e02ff */
.L_x_72:
[----:B------:R-:W-:Y:S05]  /*3630*/  BSYNC B1 ;  /* 0x0000000000017941 */ /* 0x000fea0003800000 */
.L_x_71:
[----:B--2---:R-:W-:Y:S01]  /*3640*/  @!P5 IMAD R13, R56, R82, R3 ;  /* 0x00000052380dd224 */ /* 0x004fe200078e0203 */
[----:B------:R-:W-:Y:S04]  /*3650*/  BSSY B1, `(.L_x_73) ;  /* 0x0000006000017945 */ /* 0x000fe80003800000 */
[----:B------:R2:W-:Y:S01]  /*3660*/  @!P5 STG.E.U8 desc[UR36][R4.64+0x20], R13 ;  /* 0x0000200d0400d986 */ /* 0x0005e2000c101124 */
[----:B------:R-:W-:Y:S05]  /*3670*/  @P4 BRA `(.L_x_74) ;  /* 0x00000000000c4947 */ /* 0x000fea0003800000 */
[----:B------:R-:W5:Y:S02]  /*3680*/  LDG.E.U8 R92, desc[UR36][R8.64+0x21] ;  /* 0x00002124085c7981 */ /* 0x000f64000c1e1100 */
[----:B-----5:R-:W-:-:S05]  /*3690*/  PRMT R12, R92, 0x8880, RZ ;  /* 0x000088805c0c7816 */ /* 0x020fca00000000ff */
[----:B------:R-:W-:-:S07]  /*36a0*/  IMAD R3, R12, R83, RZ ;  /* 0x000000530c037224 */ /* 0x000fce00078e02ff */
.L_x_74:
[----:B------:R-:W-:Y:S05]  /*36b0*/  BSYNC B1 ;  /* 0x0000000000017941 */ /* 0x000fea0003800000 */
.L_x_73:
        /* <DEDUP_REMOVED lines=13> */
.L_x_76:
[----:B------:R-:W-:Y:S05]  /*3790*/  BSYNC B1 ;  /* 0x0000000000017941 */ /* 0x000fea0003800000 */
.L_x_75:
[----:B--2---:R-:W-:Y:S01]  /*37a0*/  @!P1 IMAD R13, R58, R82, R3 ;  /* 0x000000523a0d9224 */ /* 0x004fe200078e0203 */
[----:B------:R-:W-:Y:S04]  /*37b0*/  BSSY B1, `(.L_x_77) ;  /* 0x0000006000017945 */ /* 0x000fe80003800000 */
[----:B------:R2:W-:Y:S01]  /*37c0*/  @!P1 STG.E.U8 desc[UR36][R6.64+0x20], R13 ;  /* 0x0000200d06009986 */ /* 0x0005e2000c101124 */
[----:B------:R-:W-:Y:S05]  /*37d0*/  @P0 BRA `(.L_x_78) ;  /* 0x00000000000c0947 */ /* 0x000fea0003800000 */
[----:B------:R-:W5:Y:S02]  /*37e0*/  LDG.E.U8 R92, desc[UR36][R10.64+0x21] ;  /* 0x000021240a5c7981 */ /* 0x000f64000c1e1100 */
[----:B-----5:R-:W-:-:S05]  /*37f0*/  PRMT R12, R92, 0x8880, RZ ;  /* 0x000088805c0c7816 */ /* 0x020fca00000000ff */
[----:B------:R-:W-:-:S07]  /*3800*/  IMAD R3, R12, R83, RZ ;  /* 0x000000530c037224 */ /* 0x000fce00078e02ff */
.L_x_78:
[----:B------:R-:W-:Y:S05]  /*3810*/  BSYNC B1 ;  /* 0x0000000000017941 */ /* 0x000fea0003800000 */
.L_x_77:
[----:B------:R-:W-:Y:S01]  /*3820*/  @!P0 IMAD R59, R59, R82, R3 ;  /* 0x000000523b3b8224 */ /* 0x000fe200078e0203 */
[----:B------:R-:W-:Y:S04]  /*3830*/  BSSY B1, `(.L_x_79) ;  /* 0x0000006000017945 */ /* 0x000fe80003800000 */
[----:B------:R0:W-:Y:S01]  /*3840*/  @!P0 STG.E.U8 desc[UR36][R6.64+0x21], R59 ;  /* 0x0000213b06008986 */ /* 0x0001e2000c101124 */
[----:B------:R-:W-:Y:S05]  /*3850*/  @P5 BRA `(.L_x_80) ;  /* 0x00000000000c5947 */ /* 0x000fea0003800000 */
[----:B------:R-:W5:Y:S02]  /*3860*/  LDG.E.U8 R92, desc[UR36][R8.64+0x28] ;  /* 0x00002824085c7981 */ /* 0x000f64000c1e1100 */
[----:B-----5:R-:W-:-:S05]  /*3870*/  PRMT R12, R92, 0x8880, RZ ;  /* 0x000088805c0c7816 */ /* 0x020fca00000000ff */
[----:B------:R-:W-:-:S07]  /*3880*/  IMAD R3, R12, R83, RZ ;  /* 0x000000530c037224 */ /* 0x000fce00078e02ff */
.L_x_80:
[----:B------:R-:W-:Y:S05]  /*3890*/  BSYNC B1 ;  /* 0x0000000000017941 */ /* 0x000fea0003800000 */
.L_x_79:
[----:B--2---:R-:W-:Y:S01]  /*38a0*/  @!P5 IMAD R13, R60, R82, R3 ;  /* 0x000000523c0dd224 */ /* 0x004fe200078e0203 */
[----:B------:R-:W-:Y:S04]  /*38b0*/  BSSY B1, `(.L_x_81) ;  /* 0x0000006000017945 */ /* 0x000fe80003800000 */
[----:B------:R2:W-:Y:S01]  /*38c0*/  @!P5 STG.E.U8 desc[UR36][R4.64+0x28], R13 ;  /* 0x0000280d0400d986 */ /* 0x0005e2000c101124 */
[----:B------:R-:W-:Y:S05]  /*38d0*/  @P4 BRA `(.L_x_82) ;  /* 0x00000000000c4947 */ /* 0x000fea0003800000 */
[----:B------:R-:W5:Y:S02]  /*38e0*/  LDG.E.U8 R92, desc[UR36][R8.64+0x29] ;  /* 0x00002924085c7981 */ /* 0x000f64000c1e1100 */
[----:B-----5:R-:W-:-:S05]  /*38f0*/  PRMT R12, R92, 0x8880, RZ ;  /* 0x000088805c0c7816 */ /* 0x020fca00000000ff */
[----:B------:R-:W-:-:S07]  /*3900*/  IMAD R3, R12, R83, RZ ;  /* 0x000000530c037224 */ /* 0x000fce00078e02ff */
.L_x_82:
[----:B------:R-:W-:Y:S05]  /*3910*/  BSYNC B1 ;  /* 0x0000000000017941 */ /* 0x000fea0003800000 */
.L_x_81:
        /* <DEDUP_REMOVED lines=13> */
.L_x_84:
[----:B------:R-:W-:Y:S05]  /*39f0*/  BSYNC B1 ;  /* 0x0000000000017941 */ /* 0x000fea0003800000 */
.L_x_83:
[----:B--2---:R-:W-:Y:S01]  /*3a00*/  @!P3 IMAD R13, R62, R82, R3 ;  /* 0x000000523e0db224 */ /* 0x004fe200078e0203 */
[----:B------:R-:W-:Y:S04]  /*3a10*/  BSSY B1, `(.L_x_85) ;  /* 0x0000006000017945 */ /* 0x000fe80003800000 */
[----:B------:R2:W-:Y:S01]  /*3a20*/  @!P3 STG.E.U8 desc[UR36][R6.64+0x28], R13 ;  /* 0x0000280d0600b986 */ /* 0x0005e2000c101124 */
[----:B------:R-:W-:Y:S05]  /*3a30*/  @P2 BRA `(.L_x_86) ;  /* 0x00000000000c2947 */ /* 0x000fea0003800000 */
[----:B------:R-:W5:Y:S02]  /*3a40*/  LDG.E.U8 R92, desc[UR36][R10.64+0x29] ;  /* 0x000029240a5c7981 */ /* 0x000f64000c1e1100 */
[----:B-----5:R-:W-:-:S05]  /*3a50*/  PRMT R12, R92, 0x8880, RZ ;  /* 0x000088805c0c7816 */ /* 0x020fca00000000ff */
[----:B------:R-:W-:-:S07]  /*3a60*/  IMAD R3, R12, R83, RZ ;  /* 0x000000530c037224 */ /* 0x000fce00078e02ff */
.L_x_86:
[----:B------:R-:W-:Y:S05]  /*3a70*/  BSYNC B1 ;  /* 0x0000000000017941 */ /* 0x000fea0003800000 */
.L_x_85:
[----:B------:R-:W-:Y:S01]  /*3a80*/  @!P2 IMAD R63, R63, R82, R3 ;  /* 0x000000523f3fa224 */ /* 0x000fe200078e0203 */
[----:B------:R-:W-:Y:S04]  /*3a90*/  BSSY B1, `(.L_x_87) ;  /* 0x0000006000017945 */ /* 0x000fe80003800000 */
[----:B------:R0:W-:Y:S01]  /*3aa0*/  @!P2 STG.E.U8 desc[UR36][R6.64+0x29], R63 ;  /* 0x0000293f0600a986 */ /* 0x0001e2000c101124 */
[----:B------:R-:W-:Y:S05]  /*3ab0*/  @P5 BRA `(.L_x_88) ;  /* 0x00000000000c5947 */ /* 0x000fea0003800000 */
[----:B------:R-:W5:Y:S02]  /*3ac0*/  LDG.E.U8 R92, desc[UR36][R8.64+0x30] ;  /* 0x00003024085c7981 */ /* 0x000f64000c1e1100 */
[----:B-----5:R-:W-:-:S05]  /*3ad0*/  PRMT R12, R92, 0x8880, RZ ;  /* 0x000088805c0c7816 */ /* 0x020fca00000000ff */
[----:B------:R-:W-:-:S07]  /*3ae0*/  IMAD R3, R12, R83, RZ ;  /* 0x000000530c037224 */ /* 0x000fce00078e02ff */
.L_x_88:
[----:B------:R-:W-:Y:S05]  /*3af0*/  BSYNC B1 ;  /* 0x0000000000017941 */ /* 0x000fea0003800000 */
.L_x_87:
[----:B--2---:R-:W-:Y:S01]  /*3b00*/  @!P5 IMAD R13, R48, R82, R3 ;  /* 0x00000052300dd224 */ /* 0x004fe200078e0203 */
[----:B------:R-:W-:Y:S04]  /*3b10*/  BSSY B1, `(.L_x_89) ;  /* 0x0000006000017945 */ /* 0x000fe80003800000 */
[----:B------:R2:W-:Y:S01]  /*3b20*/  @!P5 STG.E.U8 desc[UR36][R4.64+0x30], R13 ;  /* 0x0000300d0400d986 */ /* 0x0005e2000c101124 */
[----:B------:R-:W-:Y:S05]  /*3b30*/  @P4 BRA `(.L_x_90) ;  /* 0x00000000000c4947 */ /* 0x000fea0003800000 */
[----:B------:R-:W5:Y:S02]  /*3b40*/  LDG.E.U8 R92, desc[UR36][R8.64+0x31] ;  /* 0x00003124085c7981 */ /* 0x000f64000c1e1100 */
[----:B-----5:R-:W-:-:S05]  /*3b50*/  PRMT R12, R92, 0x8880, RZ ;  /* 0x000088805c0c7816 */ /* 0x020fca00000000ff */
[----:B------:R-:W-:-:S07]  /*3b60*/  IMAD R3, R12, R83, RZ ;  /* 0x000000530c037224 */ /* 0x000fce00078e02ff */
.L_x_90:
[----:B------:R-:W-:Y:S05]  /*3b70*/  BSYNC B1 ;  /* 0x0000000000017941 */ /* 0x000fea0003800000 */
.L_x_89:
        /* <DEDUP_REMOVED lines=13> */
.L_x_92:
[----:B------:R-:W-:Y:S05]  /*3c50*/  BSYNC B1 ;  /* 0x0000000000017941 */ /* 0x000fea0003800000 */
.L_x_91:
[----:B--2---:R-:W-:Y:S01]  /*3c60*/  @!P1 IMAD R13, R50, R82, R3 ;  /* 0x00000052320d9224 */ /* 0x004fe200078e0203 */
[----:B------:R-:W-:Y:S04]  /*3c70*/  BSSY B1, `(.L_x_93) ;  /* 0x0000006000017945 */ /* 0x000fe80003800000 */
[----:B------:R2:W-:Y:S01]  /*3c80*/  @!P1 STG.E.U8 desc[UR36][R6.64+0x30], R13 ;  /* 0x0000300d06009986 */ /* 0x0005e2000c101124 */
[----:B------:R-:W-:Y:S05]  /*3c90*/  @P0 BRA `(.L_x_94) ;  /* 0x00000000000c0947 */ /* 0x000fea0003800000 */
[----:B------:R-:W5:Y:S02]  /*3ca0*/  LDG.E.U8 R92, desc[UR36][R10.64+0x31] ;  /* 0x000031240a5c7981 */ /* 0x000f64000c1e1100 */
[----:B-----5:R-:W-:-:S05]  /*3cb0*/  PRMT R12, R92, 0x8880, RZ ;  /* 0x000088805c0c7816 */ /* 0x020fca00000000ff */
[----:B------:R-:W-:-:S07]  /*3cc0*/  IMAD R3, R12, R83, RZ ;  /* 0x000000530c037224 */ /* 0x000fce00078e02ff */
.L_x_94:
[----:B------:R-:W-:Y:S05]  /*3cd0*/  BSYNC B1 ;  /* 0x0000000000017941 */ /* 0x000fea0003800000 */
.L_x_93:
[----:B------:R-:W-:Y:S01]  /*3ce0*/  @!P0 IMAD R51, R51, R82, R3 ;  /* 0x0000005233338224 */ /* 0x000fe200078e0203 */
[----:B------:R-:W-:Y:S04]  /*3cf0*/  BSSY B1, `(.L_x_95) ;  /* 0x0000006000017945 */ /* 0x000fe80003800000 */
[----:B------:R0:W-:Y:S01]  /*3d00*/  @!P0 STG.E.U8 desc[UR36][R6.64+0x31], R51 ;  /* 0x0000313306008986 */ /* 0x0001e2000c101124 */
[----:B------:R-:W-:Y:S05]  /*3d10*/  @P5 BRA `(.L_x_96) ;  /* 0x00000000000c5947 */ /* 0x000fea0003800000 */
[----:B------:R-:W5:Y:S02]  /*3d20*/  LDG.E.U8 R92, desc[UR36][R8.64+0x38] ;  /* 0x00003824085c7981 */ /* 0x000f64000c1e1100 */
[----:B-----5:R-:W-:-:S05]  /*3d30*/  PRMT R12, R92, 0x8880, RZ ;  /* 0x000088805c0c7816 */ /* 0x020fca00000000ff */
[----:B------:R-:W-:-:S07]  /*3d40*/  IMAD R3, R12, R83, RZ ;  /* 0x000000530c037224 */ /* 0x000fce00078e02ff */
.L_x_96:
[----:B------:R-:W-:Y:S05]  /*3d50*/  BSYNC B1 ;  /* 0x0000000000017941 */ /* 0x000fea0003800000 */
.L_x_95:
[----:B--2---:R-:W-:Y:S01]  /*3d60*/  @!P5 IMAD R13, R52, R82, R3 ;  /* 0x00000052340dd224 */ /* 0x004fe200078e0203 */
[----:B------:R-:W-:Y:S04]  /*3d70*/  BSSY B1, `(.L_x_97) ;  /* 0x0000006000017945 */ /* 0x000fe80003800000 */
[----:B------:R2:W-:Y:S01]  /*3d80*/  @!P5 STG.E.U8 desc[UR36][R4.64+0x38], R13 ;  /* 0x0000380d0400d986 */ /* 0x0005e2000c101124 */
[----:B------:R-:W-:Y:S05]  /*3d90*/  @P4 BRA `(.L_x_98) ;  /* 0x00000000000c4947 */ /* 0x000fea0003800000 */
[----:B------:R-:W5:Y:S02]  /*3da0*/  LDG.E.U8 R92, desc[UR36][R8.64+0x39] ;  /* 0x00003924085c7981 */ /* 0x000f64000c1e1100 */
[----:B-----5:R-:W-:-:S05]  /*3db0*/  PRMT R12, R92, 0x8880, RZ ;  /* 0x000088805c0c7816 */ /* 0x020fca00000000ff */
[----:B------:R-:W-:-:S07]  /*3dc0*/  IMAD R3, R12, R83, RZ ;  /* 0x000000530c037224 */ /* 0x000fce00078e02ff */
.L_x_98:
[----:B------:R-:W-:Y:S05]  /*3dd0*/  BSYNC B1 ;  /* 0x0000000000017941 */ /* 0x000fea0003800000 */
.L_x_97:
        /* <DEDUP_REMOVED lines=13> */
.L_x_100:
[----:B------:R-:W-:Y:S05]  /*3eb0*/  BSYNC B1 ;  /* 0x0000000000017941 */ /* 0x000fea0003800000 */
.L_x_99:
[----:B--2---:R-:W-:Y:S01]  /*3ec0*/  @!P3 IMAD R13, R54, R82, R3 ;  /* 0x00000052360db224 */ /* 0x004fe200078e0203 */
[----:B------:R-:W-:Y:S04]  /*3ed0*/  BSSY B1, `(.L_x_101) ;  /* 0x0000006000017945 */ /* 0x000fe80003800000 */
[----:B------:R2:W-:Y:S01]  /*3ee0*/  @!P3 STG.E.U8 desc[UR36][R6.64+0x38], R13 ;  /* 0x0000380d0600b986 */ /* 0x0005e2000c101124 */
[----:B------:R-:W-:Y:S05]  /*3ef0*/  @P2 BRA `(.L_x_102) ;  /* 0x00000000000c2947 */ /* 0x000fea0003800000 */
[----:B------:R-:W5:Y:S02]  /*3f00*/  LDG.E.U8 R92, desc[UR36][R10.64+0x39] ;  /* 0x000039240a5c7981 */ /* 0x000f64000c1e1100 */
[----:B-----5:R-:W-:-:S05]  /*3f10*/  PRMT R12, R92, 0x8880, RZ ;  /* 0x000088805c0c7816 */ /* 0x020fca00000000ff */
[----:B------:R-:W-:-:S07]  /*3f20*/  IMAD R3, R12, R83, RZ ;  /* 0x000000530c037224 */ /* 0x000fce00078e02ff */
.L_x_102:
[----:B------:R-:W-:Y:S05]  /*3f30*/  BSYNC B1 ;  /* 0x0000000000017941 */ /* 0x000fea0003800000 */
.L_x_101:
[----:B------:R-:W-:Y:S01]  /*3f40*/  @!P2 IMAD R55, R55, R82, R3 ;  /* 0x000000523737a224 */ /* 0x000fe200078e0203 */
[----:B------:R-:W-:Y:S04]  /*3f50*/  BSSY B1, `(.L_x_103) ;  /* 0x0000006000017945 */ /* 0x000fe80003800000 */
[----:B------:R0:W-:Y:S01]  /*3f60*/  @!P2 STG.E.U8 desc[UR36][R6.64+0x39], R55 ;  /* 0x000039370600a986 */ /* 0x0001e2000c101124 */
[----:B------:R-:W-:Y:S05]  /*3f70*/  @P5 BRA `(.L_x_104) ;  /* 0x00000000000c5947 */ /* 0x000fea0003800000 */
[----:B------:R-:W5:Y:S02]  /*3f80*/  LDG.E.U8 R92, desc[UR36][R8.64+0x40] ;  /* 0x00004024085c7981 */ /* 0x000f64000c1e1100 */
[----:B-----5:R-:W-:-:S05]  /*3f90*/  PRMT R12, R92, 0x8880, RZ ;  /* 0x000088805c0c7816 */ /* 0x020fca00000000ff */
[----:B------:R-:W-:-:S07]  /*3fa0*/  IMAD R3, R12, R83, RZ ;  /* 0x000000530c037224 */ /* 0x000fce00078e02ff */
.L_x_104:
[----:B------:R-:W-:Y:S05]  /*3fb0*/  BSYNC B1 ;  /* 0x0000000000017941 */ /* 0x000fea0003800000 */
.L_x_103:
[----:B--2---:R-:W-:Y:S01]  /*3fc0*/  @!P5 IMAD R13, R40, R82, R3 ;  /* 0x00000052280dd224 */ /* 0x004fe200078e0203 */
[----:B------:R-:W-:Y:S04]  /*3fd0*/  BSSY B1, `(.L_x_105) ;  /* 0x0000006000017945 */ /* 0x000fe80003800000 */
[----:B------:R2:W-:Y:S01]  /*3fe0*/  @!P5 STG.E.U8 desc[UR36][R4.64+0x40], R13 ;  /* 0x0000400d0400d986 */ /* 0x0005e2000c101124 */
[----:B------:R-:W-:Y:S05]  /*3ff0*/  @P4 BRA `(.L_x_106) ;  /* 0x00000000000c4947 */ /* 0x000fea0003800000 */
[----:B------:R-:W5:Y:S02]  /*4000*/  LDG.E.U8 R92, desc[UR36][R8.64+0x41] ;  /* 0x00004124085c7981 */ /* 0x000f64000c1e1100 */
[----:B-----5:R-:W-:-:S05]  /*4010*/  PRMT R12, R92, 0x8880, RZ ;  /* 0x000088805c0c7816 */ /* 0x020fca00000000ff */
[----:B------:R-:W-:-:S07]  /*4020*/  IMAD R3, R12, R83, RZ ;  /* 0x000000530c037224 */ /* 0x000fce00078e02ff */
.L_x_106:
[----:B------:R-:W-:Y:S05]  /*4030*/  BSYNC B1 ;  /* 0x0000000000017941 */ /* 0x000fea0003800000 */
.L_x_105:
        /* <DEDUP_REMOVED lines=13> */
.L_x_108:
[----:B------:R-:W-:Y:S05]  /*4110*/  BSYNC B1 ;  /* 0x0000000000017941 */ /* 0x000fea0003800000 */
.L_x_107:
[----:B--2---:R-:W-:Y:S01]  /*4120*/  @!P1 IMAD R13, R42, R82, R3 ;  /* 0x000000522a0d9224 */ /* 0x004fe200078e0203 */
[----:B------:R-:W-:Y:S04]  /*4130*/  BSSY B1, `(.L_x_109) ;  /* 0x0000006000017945 */ /* 0x000fe80003800000 */
[----:B------:R2:W-:Y:S01]  /*4140*/  @!P1 STG.E.U8 desc[UR36][R6.64+0x40], R13 ;  /* 0x0000400d06009986 */ /* 0x0005e2000c101124 */
[----:B------:R-:W-:Y:S05]  /*4150*/  @P0 BRA `(.L_x_110) ;  /* 0x00000000000c0947 */ /* 0x000fea0003800000 */
[----:B------:R-:W5:Y:S02]  /*4160*/  LDG.E.U8 R92, desc[UR36][R10.64+0x41] ;  /* 0x000041240a5c7981 */ /* 0x000f64000c1e1100 */
[----:B-----5:R-:W-:-:S05]  /*4170*/  PRMT R12, R92, 0x8880, RZ ;  /* 0x000088805c0c7816 */ /* 0x020fca00000000ff */
[----:B------:R-:W-:-:S07]  /*4180*/  IMAD R3, R12, R83, RZ ;  /* 0x000000530c037224 */ /* 0x000fce00078e02ff */
.L_x_110:
[----:B------:R-:W-:Y:S05]  /*4190*/  BSYNC B1 ;  /* 0x0000000000017941 */ /* 0x000fea0003800000 */
.L_x_109:
[----:B------:R-:W-:Y:S01]  /*41a0*/  @!P0 IMAD R43, R43, R82, R3 ;  /* 0x000000522b2b8224 */ /* 0x000fe200078e0203 */
[----:B------:R-:W-:Y:S04]  /*41b0*/  BSSY B1, `(.L_x_111) ;  /* 0x0000006000017945 */ /* 0x000fe80003800000 */
[----:B------:R0:W-:Y:S01]  /*41c0*/  @!P0 STG.E.U8 desc[UR36][R6.64+0x41], R43 ;  /* 0x0000412b06008986 */ /* 0x0001e2000c101124 */
[----:B------:R-:W-:Y:S05]  /*41d0*/  @P5 BRA `(.L_x_112) ;  /* 0x00000000000c5947 */ /* 0x000fea0003800000 */
[----:B------:R-:W5:Y:S02]  /*41e0*/  LDG.E.U8 R92, desc[UR36][R8.64+0x48] ;  /* 0x00004824085c7981 */ /* 0x000f64000c1e1100 */
[----:B-----5:R-:W-:-:S05]  /*41f0*/  PRMT R12, R92, 0x8880, RZ ;  /* 0x000088805c0c7816 */ /* 0x020fca00000000ff */
[----:B------:R-:W-:-:S07]  /*4200*/  IMAD R3, R12, R83, RZ ;  /* 0x000000530c037224 */ /* 0x000fce00078e02ff */
.L_x_112:
[----:B------:R-:W-:Y:S05]  /*4210*/  BSYNC B1 ;  /* 0x0000000000017941 */ /* 0x000fea0003800000 */
.L_x_111:
[----:B--2---:R-:W-:Y:S01]  /*4220*/  @!P5 IMAD R13, R44, R82, R3 ;  /* 0x000000522c0dd224 */ /* 0x004fe200078e0203 */
[----:B------:R-:W-:Y:S04]  /*4230*/  BSSY B1, `(.L_x_113) ;  /* 0x0000006000017945 */ /* 0x000fe80003800000 */
[----:B------:R2:W-:Y:S01]  /*4240*/  @!P5 STG.E.U8 desc[UR36][R4.64+0x48], R13 ;  /* 0x0000480d0400d986 */ /* 0x0005e2000c101124 */
[----:B------:R-:W-:Y:S05]  /*4250*/  @P4 BRA `(.L_x_114) ;  /* 0x00000000000c4947 */ /* 0x000fea0003800000 */
[----:B------:R-:W5:Y:S02]  /*4260*/  LDG.E.U8 R92, desc[UR36][R8.64+0x49] ;  /* 0x00004924085c7981 */ /* 0x000f64000c1e1100 */
[----:B-----5:R-:W-:-:S05]  /*4270*/  PRMT R12, R92, 0x8880, RZ ;  /* 0x000088805c0c7816 */ /* 0x020fca00000000ff */
[----:B------:R-:W-:-:S07]  /*4280*/  IMAD R3, R12, R83, RZ ;  /* 0x000000530c037224 */ /* 0x000fce00078e02ff */
.L_x_114:
[----:B------:R-:W-:Y:S05]  /*4290*/  BSYNC B1 ;  /* 0x0000000000017941 */ /* 0x000fea0003800000 */
.L_x_113:
        /* <DEDUP_REMOVED lines=13> */
.L_x_116:
[----:B------:R-:W-:Y:S05]  /*4370*/  BSYNC B1 ;  /* 0x0000000000017941 */ /* 0x000fea0003800000 */
.L_x_115:
[----:B--2---:R-:W-:Y:S01]  /*4380*/  @!P3 IMAD R13, R46, R82, R3 ;  /* 0x000000522e0db224 */ /* 0x004fe200078e0203 */
[----:B------:R-:W-:Y:S04]  /*4390*/  BSSY B1, `(.L_x_117) ;  /* 0x0000006000017945 */ /* 0x000fe80003800000 */
[----:B------:R2:W-:Y:S01]  /*43a0*/  @!P3 STG.E.U8 desc[UR36][R6.64+0x48], R13 ;  /* 0x0000480d0600b986 */ /* 0x0005e2000c101124 */
[----:B------:R-:W-:Y:S05]  /*43b0*/  @P2 BRA `(.L_x_118) ;  /* 0x00000000000c2947 */ /* 0x000fea0003800000 */
[----:B------:R-:W5:Y:S02]  /*43c0*/  LDG.E.U8 R92, desc[UR36][R10.64+0x49] ;  /* 0x000049240a5c7981 */ /* 0x000f64000c1e1100 */
[----:B-----5:R-:W-:-:S05]  /*43d0*/  PRMT R12, R92, 0x8880, RZ ;  /* 0x000088805c0c7816 */ /* 0x020fca00000000ff */
[----:B------:R-:W-:-:S07]  /*43e0*/  IMAD R3, R12, R83, RZ ;  /* 0x000000530c037224 */ /* 0x000fce00078e02ff */
.L_x_118:
[----:B------:R-:W-:Y:S05]  /*43f0*/  BSYNC B1 ;  /* 0x0000000000017941 */ /* 0x000fea0003800000 */
.L_x_117:
[----:B------:R-:W-:Y:S01]  /*4400*/  @!P2 IMAD R47, R47, R82, R3 ;  /* 0x000000522f2fa224 */ /* 0x000fe200078e0203 */
[----:B------:R-:W-:Y:S04]  /*4410*/  BSSY B1, `(.L_x_119) ;  /* 0x0000006000017945 */ /* 0x000fe80003800000 */
[----:B------:R0:W-:Y:S01]  /*4420*/  @!P2 STG.E.U8 desc[UR36][R6.64+0x49], R47 ;  /* 0x0000492f0600a986 */ /* 0x0001e2000c101124 */
[----:B------:R-:W-:Y:S05]  /*4430*/  @P5 BRA `(.L_x_120) ;  /* 0x00000000000c5947 */ /* 0x000fea0003800000 */
[----:B------:R-:W5:Y:S02]  /*4440*/  LDG.E.U8 R92, desc[UR36][R8.64+0x50] ;  /* 0x00005024085c7981 */ /* 0x000f64000c1e1100 */
[----:B-----5:R-:W-:-:S05]  /*4450*/  PRMT R12, R92, 0x8880, RZ ;  /* 0x000088805c0c7816 */ /* 0x020fca00000000ff */
[----:B------:R-:W-:-:S07]  /*4460*/  IMAD R3, R12, R83, RZ ;  /* 0x000000530c037224 */ /* 0x000fce00078e02ff */
.L_x_120:
[----:B------:R-:W-:Y:S05]  /*4470*/  BSYNC B1 ;  /* 0x0000000000017941 */ /* 0x000fea0003800000 */
.L_x_119:
[----:B--2---:R-:W-:Y:S01]  /*4480*/  @!P5 IMAD R13, R32, R82, R3 ;  /* 0x00000052200dd224 */ /* 0x004fe200078e0203 */
[----:B------:R-:W-:Y:S04]  /*4490*/  BSSY B1, `(.L_x_121) ;  /* 0x0000006000017945 */ /* 0x000fe80003800000 */
[----:B------:R2:W-:Y:S01]  /*44a0*/  @!P5 STG.E.U8 desc[UR36][R4.64+0x50], R13 ;  /* 0x0000500d0400d986 */ /* 0x0005e2000c101124 */
[----:B------:R-:W-:Y:S05]  /*44b0*/  @P4 BRA `(.L_x_122) ;  /* 0x00000000000c4947 */ /* 0x000fea0003800000 */
[----:B------:R-:W5:Y:S02]  /*44c0*/  LDG.E.U8 R92, desc[UR36][R8.64+0x51] ;  /* 0x00005124085c7981 */ /* 0x000f64000c1e1100 */
[----:B-----5:R-:W-:-:S05]  /*44d0*/  PRMT R12, R92, 0x8880, RZ ;  /* 0x000088805c0c7816 */ /* 0x020fca00000000ff */
[----:B------:R-:W-:-:S07]  /*44e0*/  IMAD R3, R12, R83, RZ ;  /* 0x000000530c037224 */ /* 0x000fce00078e02ff */
.L_x_122:
[----:B------:R-:W-:Y:S05]  /*44f0*/  BSYNC B1 ;  /* 0x0000000000017941 */ /* 0x000fea0003800000 */
.L_x_121:
        /* <DEDUP_REMOVED lines=13> */
.L_x_124:
[----:B------:R-:W-:Y:S05]  /*45d0*/  BSYNC B1 ;  /* 0x0000000000017941 */ /* 0x000fea0003800000 */
.L_x_123:
[----:B--2---:R-:W-:Y:S01]  /*45e0*/  @!P1 IMAD R13, R34, R82, R3 ;  /* 0x00000052220d9224 */ /* 0x004fe200078e0203 */
[----:B------:R-:W-:Y:S04]  /*45f0*/  BSSY B1, `(.L_x_125) ;  /* 0x0000006000017945 */ /* 0x000fe80003800000 */
[----:B------:R2:W-:Y:S01]  /*4600*/  @!P1 STG.E.U8 desc[UR36][R6.64+0x50], R13 ;  /* 0x0000500d06009986 */ /* 0x0005e2000c101124 */
[----:B------:R-:W-:Y:S05]  /*4610*/  @P0 BRA `(.L_x_126) ;  /* 0x00000000000c0947 */ /* 0x000fea0003800000 */
[----:B------:R-:W5:Y:S02]  /*4620*/  LDG.E.U8 R92, desc[UR36][R10.64+0x51] ;  /* 0x000051240a5c7981 */ /* 0x000f64000c1e1100 */
[----:B-----5:R-:W-:-:S05]  /*4630*/  PRMT R12, R92, 0x8880, RZ ;  /* 0x000088805c0c7816 */ /* 0x020fca00000000ff */
[----:B------:R-:W-:-:S07]  /*4640*/  IMAD R3, R12, R83, RZ ;  /* 0x000000530c037224 */ /* 0x000fce00078e02ff */
.L_x_126:
[----:B------:R-:W-:Y:S05]  /*4650*/  BSYNC B1 ;  /* 0x0000000000017941 */ /* 0x000fea0003800000 */
.L_x_125:
[----:B------:R-:W-:Y:S01]  /*4660*/  @!P0 IMAD R35, R35, R82, R3 ;  /* 0x0000005223238224 */ /* 0x000fe200078e0203 */
[----:B------:R-:W-:Y:S04]  /*4670*/  BSSY B1, `(.L_x_127) ;  /* 0x0000006000017945 */ /* 0x000fe80003800000 */
[----:B------:R0:W-:Y:S01]  /*4680*/  @!P0 STG.E.U8 desc[UR36][R6.64+0x51], R35 ;  /* 0x0000512306008986 */ /* 0x0001e2000c101124 */
[----:B------:R-:W-:Y:S05]  /*4690*/  @P5 BRA `(.L_x_128) ;  /* 0x00000000000c5947 */ /* 0x000fea0003800000 */
[----:B------:R-:W5:Y:S02]  /*46a0*/  LDG.E.U8 R92, desc[UR36][R8.64+0x58] ;  /* 0x00005824085c7981 */ /* 0x000f64000c1e1100 */
[----:B-----5:R-:W-:-:S05]  /*46b0*/  PRMT R12, R92, 0x8880, RZ ;  /* 0x000088805c0c7816 */ /* 0x020fca00000000ff */
[----:B------:R-:W-:-:S07]  /*46c0*/  IMAD R3, R12, R83, RZ ;  /* 0x000000530c037224 */ /* 0x000fce00078e02ff */
.L_x_128:
[----:B------:R-:W-:Y:S05]  /*46d0*/  BSYNC B1 ;  /* 0x0000000000017941 */ /* 0x000fea0003800000 */
.L_x_127:
[----:B--2---:R-:W-:Y:S01]  /*46e0*/  @!P5 IMAD R13, R36, R82, R3 ;  /* 0x00000052240dd224 */ /* 0x004fe200078e0203 */
[----:B------:R-:W-:Y:S04]  /*46f0*/  BSSY B1, `(.L_x_129) ;  /* 0x0000006000017945 */ /* 0x000fe80003800000 */
[----:B------:R2:W-:Y:S01]  /*4700*/  @!P5 STG.E.U8 desc[UR36][R4.64+0x58], R13 ;  /* 0x0000580d0400d986 */ /* 0x0005e2000c101124 */
[----:B------:R-:W-:Y:S05]  /*4710*/  @P4 BRA `(.L_x_130) ;  /* 0x00000000000c4947 */ /* 0x000fea0003800000 */
[----:B------:R-:W5:Y:S02]  /*4720*/  LDG.E.U8 R92, desc[UR36][R8.64+0x59] ;  /* 0x00005924085c7981 */ /* 0x000f64000c1e1100 */
[----:B-----5:R-:W-:-:S05]  /*4730*/  PRMT R12, R92, 0x8880, RZ ;  /* 0x000088805c0c7816 */ /* 0x020fca00000000ff */
[----:B------:R-:W-:-:S07]  /*4740*/  IMAD R3, R12, R83, RZ ;  /* 0x000000530c037224 */ /* 0x000fce00078e02ff */
.L_x_130:
[----:B------:R-:W-:Y:S05]  /*4750*/  BSYNC B1 ;  /* 0x0000000000017941 */ /* 0x000fea0003800000 */
.L_x_129:
        /* <DEDUP_REMOVED lines=13> */
.L_x_132:
[----:B------:R-:W-:Y:S05]  /*4830*/  BSYNC B1 ;  /* 0x0000000000017941 */ /* 0x000fea0003800000 */
.L_x_131:
[----:B--2---:R-:W-:Y:S01]  /*4840*/  @!P3 IMAD R13, R38, R82, R3 ;  /* 0x00000052260db224 */ /* 0x004fe200078e0203 */
[----:B------:R-:W-:Y:S04]  /*4850*/  BSSY B1, `(.L_x_133) ;  /* 0x0000006000017945 */ /* 0x000fe80003800000 */
[----:B------:R2:W-:Y:S01]  /*4860*/  @!P3 STG.E.U8 desc[UR36][R6.64+0x58], R13 ;  /* 0x0000580d0600b986 */ /* 0x0005e2000c101124 */
[----:B------:R-:W-:Y:S05]  /*4870*/  @P2 BRA `(.L_x_134) ;  /* 0x00000000000c2947 */ /* 0x000fea0003800000 */
[----:B------:R-:W5:Y:S02]  /*4880*/  LDG.E.U8 R92, desc[UR36][R10.64+0x59] ;  /* 0x000059240a5c7981 */ /* 0x000f64000c1e1100 */
[----:B-----5:R-:W-:-:S05]  /*4890*/  PRMT R12, R92, 0x8880, RZ ;  /* 0x000088805c0c7816 */ /* 0x020fca00000000ff */
[----:B------:R-:W-:-:S07]  /*48a0*/  IMAD R3, R12, R83, RZ ;  /* 0x000000530c037224 */ /* 0x000fce00078e02ff */
.L_x_134:
[----:B------:R-:W-:Y:S05]  /*48b0*/  BSYNC B1 ;  /* 0x0000000000017941 */ /* 0x000fea0003800000 */
.L_x_133:
[----:B------:R-:W-:Y:S01]  /*48c0*/  @!P2 IMAD R39, R39, R82, R3 ;  /* 0x000000522727a224 */ /* 0x000fe200078e0203 */
[----:B------:R-:W-:Y:S04]  /*48d0*/  BSSY B1, `(.L_x_135) ;  /* 0x0000006000017945 */ /* 0x000fe80003800000 */
[----:B------:R0:W-:Y:S01]  /*48e0*/  @!P2 STG.E.U8 desc[UR36][R6.64+0x59], R39 ;  /* 0x000059270600a986 */ /* 0x0001e2000c101124 */
[----:B------:R-:W-:Y:S05]  /*48f0*/  @P5 BRA `(.L_x_136) ;  /* 0x00000000000c5947 */ /* 0x000fea0003800000 */
[----:B------:R-:W5:Y:S02]  /*4900*/  LDG.E.U8 R92, desc[UR36][R8.64+0x60] ;  /* 0x00006024085c7981 */ /* 0x000f64000c1e1100 */
[----:B-----5:R-:W-:-:S05]  /*4910*/  PRMT R12, R92, 0x8880, RZ ;  /* 0x000088805c0c7816 */ /* 0x020fca00000000ff */
[----:B------:R-:W-:-:S07]  /*4920*/  IMAD R3, R12, R83, RZ ;  /* 0x000000530c037224 */ /* 0x000fce00078e02ff */
.L_x_136:
[----:B------:R-:W-:Y:S05]  /*4930*/  BSYNC B1 ;  /* 0x0000000000017941 */ /* 0x000fea0003800000 */
.L_x_135:
[----:B--2---:R-:W-:Y:S01]  /*4940*/  @!P5 IMAD R13, R24, R82, R3 ;  /* 0x00000052180dd224 */ /* 0x004fe200078e0203 */
[----:B------:R-:W-:Y:S04]  /*4950*/  BSSY B1, `(.L_x_137) ;  /* 0x0000006000017945 */ /* 0x000fe80003800000 */
[----:B------:R2:W-:Y:S01]  /*4960*/  @!P5 STG.E.U8 desc[UR36][R4.64+0x60], R13 ;  /* 0x0000600d0400d986 */ /* 0x0005e2000c101124 */
[----:B------:R-:W-:Y:S05]  /*4970*/  @P4 BRA `(.L_x_138) ;  /* 0x00000000000c4947 */ /* 0x000fea0003800000 */
[----:B------:R-:W5:Y:S02]  /*4980*/  LDG.E.U8 R92, desc[UR36][R8.64+0x61] ;  /* 0x00006124085c7981 */ /* 0x000f64000c1e1100 */
[----:B-----5:R-:W-:-:S05]  /*4990*/  PRMT R12, R92, 0x8880, RZ ;  /* 0x000088805c0c7816 */ /* 0x020fca00000000ff */
[----:B------:R-:W-:-:S07]  /*49a0*/  IMAD R3, R12, R83, RZ ;  /* 0x000000530c037224 */ /* 0x000fce00078e02ff */
.L_x_138:
[----:B------:R-:W-:Y:S05]  /*49b0*/  BSYNC B1 ;  /* 0x0000000000017941 */ /* 0x000fea0003800000 */
.L_x_137:
        /* <DEDUP_REMOVED lines=9> */
[----:B------:R-:W-:Y:S01]  /*4a50*/  ISETP.LT.OR P3, PT, R0, 0x9, !P3 ;  /* 0x000000090000780c */ /* 0x000fe20005f61670 */
[----:B------:R-:W-:-:S12]  /*4a60*/  @P1 BRA `(.L_x_140) ;  /* 0x00000000000c1947 */ /* 0x000fd80003800000 */
[----:B------:R-:W5:Y:S02]  /*4a70*/  LDG.E.U8 R92, desc[UR36][R10.64+0x60] ;  /* 0x000060240a5c7981 */ /* 0x000f64000c1e1100 */
[----:B-----5:R-:W-:-:S05]  /*4a80*/  PRMT R12, R92, 0x8880, RZ ;  /* 0x000088805c0c7816 */ /* 0x020fca00000000ff */
[----:B------:R-:W-:-:S07]  /*4a90*/  IMAD R3, R12, R83, RZ ;  /* 0x000000530c037224 */ /* 0x000fce00078e02ff */
.L_x_140:
[----:B------:R-:W-:Y:S05]  /*4aa0*/  BSYNC B1 ;  /* 0x0000000000017941 */ /* 0x000fea0003800000 */
.L_x_139:
[----:B--2---:R-:W-:Y:S01]  /*4ab0*/  @!P1 IMAD R13, R26, R82, R3 ;  /* 0x000000521a0d9224 */ /* 0x004fe200078e0203 */
[----:B------:R-:W-:Y:S04]  /*4ac0*/  BSSY B1, `(.L_x_141) ;  /* 0x0000006000017945 */ /* 0x000fe80003800000 */
[----:B------:R2:W-:Y:S01]  /*4ad0*/  @!P1 STG.E.U8 desc[UR36][R6.64+0x60], R13 ;  /* 0x0000600d06009986 */ /* 0x0005e2000c101124 */
[----:B------:R-:W-:Y:S05]  /*4ae0*/  @P0 BRA `(.L_x_142) ;  /* 0x00000000000c0947 */ /* 0x000fea0003800000 */
[----:B------:R-:W5:Y:S02]  /*4af0*/  LDG.E.U8 R92, desc[UR36][R10.64+0x61] ;  /* 0x000061240a5c7981 */ /* 0x000f64000c1e1100 */
[----:B-----5:R-:W-:-:S05]  /*4b00*/  PRMT R12, R92, 0x8880, RZ ;  /* 0x000088805c0c7816 */ /* 0x020fca00000000ff */
[----:B------:R-:W-:-:S07]  /*4b10*/  IMAD R3, R12, R83, RZ ;  /* 0x000000530c037224 */ /* 0x000fce00078e02ff */
.L_x_142:
[----:B------:R-:W-:Y:S05]  /*4b20*/  BSYNC B1 ;  /* 0x0000000000017941 */ /* 0x000fea0003800000 */
.L_x_141:
[----:B------:R-:W-:Y:S01]  /*4b30*/  @!P0 IMAD R27, R27, R82, R3 ;  /* 0x000000521b1b8224 */ /* 0x000fe200078e0203 */
[----:B------:R-:W-:Y:S04]  /*4b40*/  BSSY B1, `(.L_x_143) ;  /* 0x0000006000017945 */ /* 0x000fe80003800000 */
[----:B------:R0:W-:Y:S01]  /*4b50*/  @!P0 STG.E.U8 desc[UR36][R6.64+0x61], R27 ;  /* 0x0000611b06008986 */ /* 0x0001e2000c101124 */
[----:B------:R-:W-:Y:S05]  /*4b60*/  @P5 BRA `(.L_x_144) ;  /* 0x00000000000c5947 */ /* 0x000fea0003800000 */
[----:B------:R-:W5:Y:S02]  /*4b70*/  LDG.E.U8 R92, desc[UR36][R8.64+0x68] ;  /* 0x00006824085c7981 */ /* 0x000f64000c1e1100 */
[----:B-----5:R-:W-:-:S05]  /*4b80*/  PRMT R12, R92, 0x8880, RZ ;  /* 0x000088805c0c7816 */ /* 0x020fca00000000ff */
[----:B------:R-:W-:-:S07]  /*4b90*/  IMAD R3, R12, R83, RZ ;  /* 0x000000530c037224 */ /* 0x000fce00078e02ff */
.L_x_144:
[----:B------:R-:W-:Y:S05]  /*4ba0*/  BSYNC B1 ;  /* 0x0000000000017941 */ /* 0x000fea0003800000 */
.L_x_143:
[----:B--2---:R-:W-:Y:S01]  /*4bb0*/  @!P5 IMAD R13, R28, R82, R3 ;  /* 0x000000521c0dd224 */ /* 0x004fe200078e0203 */
[----:B------:R-:W-:Y:S04]  /*4bc0*/  BSSY B1, `(.L_x_145) ;  /* 0x0000006000017945 */ /* 0x000fe80003800000 */
[----:B------:R2:W-:Y:S01]  /*4bd0*/  @!P5 STG.E.U8 desc[UR36][R4.64+0x68], R13 ;  /* 0x0000680d0400d986 */ /* 0x0005e2000c101124 */
[----:B------:R-:W-:Y:S05]  /*4be0*/  @P4 BRA `(.L_x_146) ;  /* 0x00000000000c4947 */ /* 0x000fea0003800000 */
[----:B------:R-:W5:Y:S02]  /*4bf0*/  LDG.E.U8 R92, desc[UR36][R8.64+0x69] ;  /* 0x00006924085c7981 */ /* 0x000f64000c1e1100 */
[----:B-----5:R-:W-:-:S05]  /*4c00*/  PRMT R12, R92, 0x8880, RZ ;  /* 0x000088805c0c7816 */ /* 0x020fca00000000ff */
[----:B------:R-:W-:-:S07]  /*4c10*/  IMAD R3, R12, R83, RZ ;  /* 0x000000530c037224 */ /* 0x000fce00078e02ff */
.L_x_146:
[----:B------:R-:W-:Y:S05]  /*4c20*/  BSYNC B1 ;  /* 0x0000000000017941 */ /* 0x000fea0003800000 */
.L_x_145:
[----:B------:R-:W-:Y:S01]  /*4c30*/  @!P4 IMAD R29, R29, R82, R3 ;  /* 0x000000521d1dc224 */ /* 0x000fe200078e0203 */
[----:B------:R-:W-:Y:S04]  /*4c40*/  BSSY B1, `(.L_x_147) ;  /* 0x0000006000017945 */ /* 0x000fe80003800000 */
[----:B------:R0:W-:Y:S01]  /*4c50*/  @!P4 STG.E.U8 desc[UR36][R4.64+0x69], R29 ;  /* 0x0000691d0400c986 */ /* 0x0001e2000c101124 */
[----:B------:R-:W-:Y:S05]  /*4c60*/  @P3 BRA `(.L_x_148) ;  /* 0x00000000000c3947 */ /* 0x000fea0003800000 */
[----:B------:R-:W0:Y:S02]  /*4c70*/  LDG.E.U8 R92, desc[UR36][R10.64+0x68] ;  /* 0x000068240a5c7981 */ /* 0x000e24000c1e1100 */
[----:B012-4-:R-:W-:-:S05]  /*4c80*/  PRMT R4, R92, 0x8880, RZ ;  /* 0x000088805c047816 */ /* 0x017fca00000000ff */
[----:B------:R-:W-:-:S07]  /*4c90*/  IMAD R3, R4, R83, RZ ;  /* 0x0000005304037224 */ /* 0x000fce00078e02ff */
.L_x_148:
[----:B------:R-:W-:Y:S05]  /*4ca0*/  BSYNC B1 ;  /* 0x0000000000017941 */ /* 0x000fea0003800000 */
.L_x_147:
[----:B012-4-:R-:W-:Y:S01]  /*4cb0*/  @!P3 IMAD R5, R30, R82, R3 ;  /* 0x000000521e05b224 */ /* 0x017fe200078e0203 */
[----:B------:R-:W-:Y:S01]  /*4cc0*/  ISETP.LT.OR P2, PT, R0, 0x9, !P2 ;  /* 0x000000090000780c */ /* 0x000fe20005741670 */
[----:B------:R-:W-:Y:S03]  /*4cd0*/  BSSY B1, `(.L_x_149) ;  /* 0x0000006000017945 */ /* 0x000fe60003800000 */
[----:B------:R0:W-:Y:S09]  /*4ce0*/  @!P3 STG.E.U8 desc[UR36][R6.64+0x68], R5 ;  /* 0x000068050600b986 */ /* 0x0001f2000c101124 */
[----:B------:R-:W-:Y:S05]  /*4cf0*/  @P2 BRA `(.L_x_150) ;  /* 0x00000000000c2947 */ /* 0x000fea0003800000 */
[----:B------:R-:W2:Y:S02]  /*4d00*/  LDG.E.U8 R92, desc[UR36][R10.64+0x69] ;  /* 0x000069240a5c7981 */ /* 0x000ea4000c1e1100 */
[----:B--2---:R-:W-:-:S05]  /*4d10*/  PRMT R0, R92, 0x8880, RZ ;  /* 0x000088805c007816 */ /* 0x004fca00000000ff */
[----:B------:R-:W-:-:S07]  /*4d20*/  IMAD R3, R0, R83, RZ ;  /* 0x0000005300037224 */ /* 0x000fce00078e02ff */
.L_x_150:
[----:B------:R-:W-:Y:S05]  /*4d30*/  BSYNC B1 ;  /* 0x0000000000017941 */ /* 0x000fea0003800000 */
.L_x_149:
[----:B------:R-:W-:Y:S01]  /*4d40*/  IMAD R3, R31, R82, R3 ;  /* 0x000000521f037224 */ /* 0x000fe200078e0203 */
[----:B------:R-:W-:Y:S06]  /*4d50*/  @P2 BRA `(.L_x_151) ;  /* 0x0000000c00182947 */ /* 0x000fec0003800000 */
[----:B------:R1:W-:Y:S01]  /*4d60*/  STG.E.U8 desc[UR36][R6.64+0x69], R3 ;  /* 0x0000690306007986 */ /* 0x0003e2000c101124 */
[----:B------:R-:W-:Y:S05]  /*4d70*/  BRA `(.L_x_151) ;  /* 0x0000000c00107947 */ /* 0x000fea0003800000 */
.L_x_38:
[C---:B------:R-:W-:Y:S02]  /*4d80*/  ISETP.GE.AND P1, PT, R19.reuse, 0x1, PT ;  /* 0x000000011300780c */ /* 0x040fe40003f26270 */
[----:B------:R-:W-:Y:S02]  /*4d90*/  ISETP.GE.AND P2, PT, R19, 0x2, PT ;  /* 0x000000021300780c */ /* 0x000fe40003f46270 */
[C---:B------:R-:W-:Y:S02]  /*4da0*/  ISETP.LT.OR P4, PT, R0.reuse, 0x1, !P1 ;  /* 0x000000010000780c */ /* 0x040fe40004f81670 */
[C---:B------:R-:W-:Y:S02]  /*4db0*/  ISETP.LT.OR P5, PT, R0.reuse, 0x1, !P2 ;  /* 0x000000010000780c */ /* 0x040fe400057a1670 */
[C---:B------:R-:W-:Y:S02]  /*4dc0*/  ISETP.LT.OR P1, PT, R0.reuse, 0x9, !P1 ;  /* 0x000000090000780c */ /* 0x040fe40004f21670 */
[----:B------:R-:W-:-:S02]  /*4dd0*/  ISETP.LT.OR P2, PT, R0, 0x9, !P2 ;  /* 0x000000090000780c */ /* 0x000fc40005741670 */
[C---:B------:R-:W-:Y:S02]  /*4de0*/  ISETP.GE.AND P3, PT, R19.reuse, 0x9, PT ;  /* 0x000000091300780c */ /* 0x040fe40003f66270 */
[----:B------:R-:W-:-:S03]  /*4df0*/  ISETP.GE.AND P0, PT, R19, 0xa, PT ;  /* 0x0000000a1300780c */ /* 0x000fc60003f06270 */
[-C--:B------:R-:W-:Y:S02]  /*4e00*/  @!P4 IMAD R3, R72, R82.reuse, RZ ;  /* 0x000000524803c224 */ /* 0x080fe400078e02ff */
[-C--:B------:R-:W-:Y:S02]  /*4e10*/  @!P5 IMAD R73, R73, R82.reuse, RZ ;  /* 0x000000524949d224 */ /* 0x080fe400078e02ff */
[-C--:B------:R-:W-:Y:S01]  /*4e20*/  @!P1 IMAD R9, R74, R82.reuse, RZ ;  /* 0x000000524a099224 */ /* 0x080fe200078e02ff */
[----:B------:R0:W-:Y:S01]  /*4e30*/  @!P4 STG.E.U8 desc[UR36][R4.64], R3 ;  /* 0x000000030400c986 */ /* 0x0001e2000c101124 */
[C---:B------:R-:W-:Y:S01]  /*4e40*/  ISETP.LT.OR P4, PT, R0.reuse, 0x1, !P3 ;  /* 0x000000010000780c */ /* 0x040fe20005f81670 */
[----:B------:R-:W-:Y:S02]  /*4e50*/  @!P2 IMAD R75, R75, R82, RZ ;  /* 0x000000524b4ba224 */ /* 0x000fe400078e02ff */
[----:B------:R-:W-:Y:S01]  /*4e60*/  @!P5 STG.E.U8 desc[UR36][R4.64+0x1], R73 ;  /* 0x000001490400d986 */ /* 0x000fe2000c101124 */
[----:B------:R-:W-:-:S02]  /*4e70*/  ISETP.LT.OR P5, PT, R0, 0x1, !P0 ;  /* 0x000000010000780c */ /* 0x000fc400047a1670 */
[C---:B------:R-:W-:Y:S01]  /*4e80*/  ISETP.LT.OR P0, PT, R0.reuse, 0x9, !P0 ;  /* 0x000000090000780c */ /* 0x040fe20004701670 */
[----:B------:R1:W-:Y:S01]  /*4e90*/  @!P1 STG.E.U8 desc[UR36][R6.64], R9 ;  /* 0x0000000906009986 */ /* 0x0003e2000c101124 */
[----:B------:R-:W-:Y:S02]  /*4ea0*/  ISETP.LT.OR P1, PT, R0, 0x9, !P3 ;  /* 0x000000090000780c */ /* 0x000fe40005f21670 */
[C---:B------:R-:W-:Y:S01]  /*4eb0*/  ISETP.GE.AND P3, PT, R19.reuse, 0x11, PT ;  /* 0x000000111300780c */ /* 0x040fe20003f66270 */
[----:B------:R-:W-:Y:S01]  /*4ec0*/  @!P2 STG.E.U8 desc[UR36][R6.64+0x1], R75 ;  /* 0x0000014b0600a986 */ /* 0x000fe2000c101124 */
[----:B------:R-:W-:Y:S01]  /*4ed0*/  ISETP.GE.AND P2, PT, R19, 0x12, PT ;  /* 0x000000121300780c */ /* 0x000fe20003f46270 */
[----:B------:R-:W-:-:S04]  /*4ee0*/  @!P4 IMAD R11, R76, R82, RZ ;  /* 0x000000524c0bc224 */ /* 0x000fc800078e02ff */
[-C--:B------:R-:W-:Y:S01]  /*4ef0*/  @!P5 IMAD R77, R77, R82.reuse, RZ ;  /* 0x000000524d4dd224 */ /* 0x080fe200078e02ff */
[----:B------:R-:W-:Y:S01]  /*4f00*/  @!P4 STG.E.U8 desc[UR36][R4.64+0x8], R11 ;  /* 0x0000080b0400c986 */ /* 0x000fe2000c101124 */
[C---:B------:R-:W-:Y:S01]  /*4f10*/  ISETP.LT.OR P4, PT, R0.reuse, 0x1, !P3 ;  /* 0x000000010000780c */ /* 0x040fe20005f81670 */
[-C--:B------:R-:W-:Y:S02]  /*4f20*/  @!P0 IMAD R79, R79, R82.reuse, RZ ;  /* 0x000000524f4f8224 */ /* 0x080fe400078e02ff */
[----:B------:R-:W-:Y:S01]  /*4f30*/  @!P5 STG.E.U8 desc[UR36][R4.64+0x9], R77 ;  /* 0x0000094d0400d986 */ /* 0x000fe2000c101124 */
[----:B------:R-:W-:Y:S01]  /*4f40*/  ISETP.LT.OR P5, PT, R0, 0x1, !P2 ;  /* 0x000000010000780c */ /* 0x000fe200057a1670 */
[----:B0-----:R-:W-:Y:S01]  /*4f50*/  @!P1 IMAD R3, R78, R82, RZ ;  /* 0x000000524e039224 */ /* 0x001fe200078e02ff */
[----:B------:R-:W-:Y:S01]  /*4f60*/  ISETP.LT.OR P2, PT, R0, 0x9, !P2 ;  /* 0x000000090000780c */ /* 0x000fe20005741670 */
[----:B------:R-:W-:Y:S01]  /*4f70*/  @!P0 STG.E.U8 desc[UR36][R6.64+0x9], R79 ;  /* 0x0000094f06008986 */ /* 0x000fe2000c101124 */
[----:B------:R-:W-:-:S03]  /*4f80*/  ISETP.GE.AND P0, PT, R19, 0x1a, PT ;  /* 0x0000001a1300780c */ /* 0x000fc60003f06270 */
[----:B------:R0:W-:Y:S01]  /*4f90*/  @!P1 STG.E.U8 desc[UR36][R6.64+0x8], R3 ;  /* 0x0000080306009986 */ /* 0x0001e2000c101124 */
[----:B------:R-:W-:Y:S01]  /*4fa0*/  ISETP.LT.OR P1, PT, R0, 0x9, !P3 ;  /* 0x000000090000780c */ /* 0x000fe20005f21670 */
[----:B-1----:R-:W-:Y:S01]  /*4fb0*/  @!P4 IMAD R9, R64, R82, RZ ;  /* 0x000000524009c224 */ /* 0x002fe200078e02ff */
[----:B------:R-:W-:-:S03]  /*4fc0*/  ISETP.GE.AND P3, PT, R19, 0x19, PT ;  /* 0x000000191300780c */ /* 0x000fc60003f66270 */
[-C--:B------:R-:W-:Y:S01]  /*4fd0*/  @!P5 IMAD R65, R65, R82.reuse, RZ ;  /* 0x000000524141d224 */ /* 0x080fe200078e02ff */
[----:B------:R-:W-:Y:S01]  /*4fe0*/  @!P4 STG.E.U8 desc[UR36][R4.64+0x10], R9 ;  /* 0x000010090400c986 */ /* 0x000fe2000c101124 */
[C---:B------:R-:W-:Y:S01]  /*4ff0*/  ISETP.LT.OR P4, PT, R0.reuse, 0x1, !P3 ;  /* 0x000000010000780c */ /* 0x040fe20005f81670 */
[-C--:B------:R-:W-:Y:S02]  /*5000*/  @!P2 IMAD R67, R67, R82.reuse, RZ ;  /* 0x000000524343a224 */ /* 0x080fe400078e02ff */
[----:B------:R-:W-:Y:S01]  /*5010*/  @!P5 STG.E.U8 desc[UR36][R4.64+0x11], R65 ;  /* 0x000011410400d986 */ /* 0x000fe2000c101124 */
[----:B------:R-:W-:Y:S02]  /*5020*/  ISETP.LT.OR P5, PT, R0, 0x1, !P0 ;  /* 0x000000010000780c */ /* 0x000fe400047a1670 */
[----:B0-----:R-:W-:Y:S01]  /*5030*/  @!P1 IMAD R3, R66, R82, RZ ;  /* 0x0000005242039224 */ /* 0x001fe200078e02ff */
[----:B------:R-:W-:Y:S01]  /*5040*/  @!P2 STG.E.U8 desc[UR36][R6.64+0x11], R67 ;  /* 0x000011430600a986 */ /* 0x000fe2000c101124 */
[----:B------:R-:W-:-:S02]  /*5050*/  ISETP.LT.OR P0, PT, R0, 0x9, !P0 ;  /* 0x000000090000780c */ /* 0x000fc40004701670 */
[C---:B------:R-:W-:Y:S01]  /*5060*/  ISETP.GE.AND P2, PT, R19.reuse, 0x22, PT ;  /* 0x000000221300780c */ /* 0x040fe20003f46270 */
[----:B------:R0:W-:Y:S01]  /*5070*/  @!P1 STG.E.U8 desc[UR36][R6.64+0x10], R3 ;  /* 0x0000100306009986 */ /* 0x0001e2000c101124 */
[----:B------:R-:W-:Y:S01]  /*5080*/  ISETP.LT.OR P1, PT, R0, 0x9, !P3 ;  /* 0x000000090000780c */ /* 0x000fe20005f21670 */
[----:B------:R-:W-:Y:S01]  /*5090*/  @!P4 IMAD R11, R68, R82, RZ ;  /* 0x00000052440bc224 */ /* 0x000fe200078e02ff */
[----:B------:R-:W-:-:S03]  /*50a0*/  ISETP.GE.AND P3, PT, R19, 0x21, PT ;  /* 0x000000211300780c */ /* 0x000fc60003f66270 */
[-C--:B------:R-:W-:Y:S01]  /*50b0*/  @!P5 IMAD R69, R69, R82.reuse, RZ ;  /* 0x000000524545d224 */ /* 0x080fe200078e02ff */
[----:B------:R-:W-:Y:S01]  /*50c0*/  @!P4 STG.E.U8 desc[UR36][R4.64+0x18], R11 ;  /* 0x0000180b0400c986 */ /* 0x000fe2000c101124 */
[C---:B------:R-:W-:Y:S02]  /*50d0*/  ISETP.LT.OR P4, PT, R0.reuse, 0x1, !P3 ;  /* 0x000000010000780c */ /* 0x040fe40005f81670 */
[-C--:B------:R-:W-:Y:S01]  /*50e0*/  @!P0 IMAD R71, R71, R82.reuse, RZ ;  /* 0x0000005247478224 */ /* 0x080fe200078e02ff */
        /* <DEDUP_REMOVED lines=47> */
[----:B------:R-:W-:Y:S01]  /*53e0*/  ISETP.LT.OR P0, PT, R0, 0x9, !P0 ;  /* 0x000000090000780c */ /* 0x000fe20004701670 */
[----:B------:R0:W-:Y:S01]  /*53f0*/  @!P1 STG.E.U8 desc[UR36][R6.64+0x30], R3 ;  /* 0x0000300306009986 */ /* 0x0001e2000c101124 */
[----:B------:R-:W-:Y:S01]  /*5400*/  ISETP.GE.AND P1, PT, R19, 0x41, PT ;  /* 0x000000411300780c */ /* 0x000fe20003f26270 */
[----:B------:R-:W-:Y:S01]  /*5410*/  @!P4 IMAD R53, R53, R82, RZ ;  /* 0x000000523535c224 */ /* 0x000fe200078e02ff */
[----:B------:R-:W-:-:S03]  /*5420*/  ISETP.GE.AND P2, PT, R19, 0x42, PT ;  /* 0x000000421300780c */ /* 0x000fc60003f46270 */
[-C--:B------:R-:W-:Y:S01]  /*5430*/  @!P5 IMAD R11, R52, R82.reuse, RZ ;  /* 0x00000052340bd224 */ /* 0x080fe200078e02ff */
[----:B------:R-:W-:Y:S01]  /*5440*/  @!P4 STG.E.U8 desc[UR36][R4.64+0x39], R53 ;  /* 0x000039350400c986 */ /* 0x000fe2000c101124 */
[C---:B------:R-:W-:Y:S02]  /*5450*/  ISETP.LT.OR P4, PT, R0.reuse, 0x1, !P1 ;  /* 0x000000010000780c */ /* 0x040fe40004f81670 */
[C---:B------:R-:W-:Y:S01]  /*5460*/  ISETP.LT.OR P1, PT, R0.reuse, 0x9, !P1 ;  /* 0x000000090000780c */ /* 0x040fe20004f21670 */
[----:B------:R-:W-:Y:S01]  /*5470*/  @!P5 STG.E.U8 desc[UR36][R4.64+0x38], R11 ;  /* 0x0000380b0400d986 */ /* 0x000fe2000c101124 */
[----:B------:R-:W-:Y:S01]  /*5480*/  ISETP.LT.OR P5, PT, R0, 0x1, !P2 ;  /* 0x000000010000780c */ /* 0x000fe200057a1670 */
[-C--:B0-----:R-:W-:Y:S01]  /*5490*/  @!P3 IMAD R3, R54, R82.reuse, RZ ;  /* 0x000000523603b224 */ /* 0x081fe200078e02ff */
[----:B------:R-:W-:Y:S01]  /*54a0*/  ISETP.LT.OR P2, PT, R0, 0x9, !P2 ;  /* 0x000000090000780c */ /* 0x000fe20005741670 */
[----:B------:R-:W-:-:S03]  /*54b0*/  @!P0 IMAD R55, R55, R82, RZ ;  /* 0x0000005237378224 */ /* 0x000fc600078e02ff */
[----:B------:R0:W-:Y:S01]  /*54c0*/  @!P3 STG.E.U8 desc[UR36][R6.64+0x38], R3 ;  /* 0x000038030600b986 */ /* 0x0001e2000c101124 */
[C---:B------:R-:W-:Y:S02]  /*54d0*/  ISETP.GE.AND P3, PT, R19.reuse, 0x49, PT ;  /* 0x000000491300780c */ /* 0x040fe40003f66270 */
[-C--:B------:R-:W-:Y:S01]  /*54e0*/  @!P4 IMAD R9, R40, R82.reuse, RZ ;  /* 0x000000522809c224 */ /* 0x080fe200078e02ff */
[----:B------:R-:W-:Y:S01]  /*54f0*/  @!P0 STG.E.U8 desc[UR36][R6.64+0x39], R55 ;  /* 0x0000393706008986 */ /* 0x000fe2000c101124 */
[----:B------:R-:W-:Y:S02]  /*5500*/  ISETP.GE.AND P0, PT, R19, 0x4a, PT ;  /* 0x0000004a1300780c */ /* 0x000fe40003f06270 */
[-C--:B------:R-:W-:Y:S01]  /*5510*/  @!P5 IMAD R41, R41, R82.reuse, RZ ;  /* 0x000000522929d224 */ /* 0x080fe200078e02ff */
[----:B------:R-:W-:Y:S01]  /*5520*/  @!P4 STG.E.U8 desc[UR36][R4.64+0x40], R9 ;  /* 0x000040090400c986 */ /* 0x000fe2000c101124 */
[C---:B------:R-:W-:Y:S01]  /*5530*/  ISETP.LT.OR P4, PT, R0.reuse, 0x1, !P3 ;  /* 0x000000010000780c */ /* 0x040fe20005f81670 */
[-C--:B------:R-:W-:Y:S01]  /*5540*/  @!P2 IMAD R43, R43, R82.reuse, RZ ;  /* 0x000000522b2ba224 */ /* 0x080fe200078e02ff */
[C---:B------:R-:W-:Y:S01]  /*5550*/  ISETP.LT.OR P3, PT, R0.reuse, 0x9, !P3 ;  /* 0x000000090000780c */ /* 0x040fe20005f61670 */
[----:B------:R-:W-:Y:S01]  /*5560*/  @!P5 STG.E.U8 desc[UR36][R4.64+0x41], R41 ;  /* 0x000041290400d986 */ /* 0x000fe2000c101124 */
[----:B------:R-:W-:Y:S01]  /*5570*/  ISETP.LT.OR P5, PT, R0, 0x1, !P0 ;  /* 0x000000010000780c */ /* 0x000fe200047a1670 */
[----:B0-----:R-:W-:-:S02]  /*5580*/  @!P1 IMAD R3, R42, R82, RZ ;  /* 0x000000522a039224 */ /* 0x001fc400078e02ff */
[----:B------:R-:W-:Y:S01]  /*5590*/  @!P2 STG.E.U8 desc[UR36][R6.64+0x41], R43 ;  /* 0x0000412b0600a986 */ /* 0x000fe2000c101124 */
[----:B------:R-:W-:Y:S02]  /*55a0*/  ISETP.LT.OR P2, PT, R0, 0x9, !P0 ;  /* 0x000000090000780c */ /* 0x000fe40004741670 */
[C---:B------:R-:W-:Y:S01]  /*55b0*/  ISETP.GE.AND P0, PT, R19.reuse, 0x52, PT ;  /* 0x000000521300780c */ /* 0x040fe20003f06270 */
[----:B------:R0:W-:Y:S01]  /*55c0*/  @!P1 STG.E.U8 desc[UR36][R6.64+0x40], R3 ;  /* 0x0000400306009986 */ /* 0x0001e2000c101124 */
[----:B------:R-:W-:Y:S01]  /*55d0*/  ISETP.GE.AND P1, PT, R19, 0x51, PT ;  /* 0x000000511300780c */ /* 0x000fe20003f26270 */
[----:B------:R-:W-:-:S04]  /*55e0*/  @!P4 IMAD R11, R44, R82, RZ ;  /* 0x000000522c0bc224 */ /* 0x000fc800078e02ff */
[-C--:B------:R-:W-:Y:S01]  /*55f0*/  @!P5 IMAD R45, R45, R82.reuse, RZ ;  /* 0x000000522d2dd224 */ /* 0x080fe200078e02ff */
[----:B------:R-:W-:Y:S01]  /*5600*/  @!P4 STG.E.U8 desc[UR36][R4.64+0x48], R11 ;  /* 0x0000480b0400c986 */ /* 0x000fe2000c101124 */
[C---:B------:R-:W-:Y:S02]  /*5610*/  ISETP.LT.OR P4, PT, R0.reuse, 0x1, !P1 ;  /* 0x000000010000780c */ /* 0x040fe40004f81670 */
[-C--:B------:R-:W-:Y:S01]  /*5620*/  @!P2 IMAD R47, R47, R82.reuse, RZ ;  /* 0x000000522f2fa224 */ /* 0x080fe200078e02ff */
[----:B------:R-:W-:Y:S01]  /*5630*/  @!P5 STG.E.U8 desc[UR36][R4.64+0x49], R45 ;  /* 0x0000492d0400d986 */ /* 0x000fe2000c101124 */
[----:B------:R-:W-:Y:S01]  /*5640*/  ISETP.LT.OR P5, PT, R0, 0x1, !P0 ;  /* 0x000000010000780c */ /* 0x000fe200047a1670 */
[----:B0-----:R-:W-:Y:S01]  /*5650*/  @!P3 IMAD R3, R46, R82, RZ ;  /* 0x000000522e03b224 */ /* 0x001fe200078e02ff */
[C---:B------:R-:W-:Y:S01]  /*5660*/  ISETP.LT.OR P1, PT, R0.reuse, 0x9, !P1 ;  /* 0x000000090000780c */ /* 0x040fe20004f21670 */
[----:B------:R-:W-:Y:S01]  /*5670*/  @!P2 STG.E.U8 desc[UR36][R6.64+0x49], R47 ;  /* 0x0000492f0600a986 */ /* 0x000fe2000c101124 */
[----:B------:R-:W-:-:S02]  /*5680*/  ISETP.LT.OR P0, PT, R0, 0x9, !P0 ;  /* 0x000000090000780c */ /* 0x000fc40004701670 */
        /* <DEDUP_REMOVED lines=11> */
[----:B------:R-:W-:Y:S01]  /*5740*/  ISETP.LT.OR P3, PT, R0, 0x9, !P3 ;  /* 0x000000090000780c */ /* 0x000fe20005f61670 */
[----:B------:R-:W-:Y:S01]  /*5750*/  @!P0 STG.E.U8 desc[UR36][R6.64+0x51], R35 ;  /* 0x0000512306008986 */ /* 0x000fe2000c101124 */
[----:B------:R-:W-:-:S02]  /*5760*/  ISETP.GE.AND P0, PT, R19, 0x62, PT ;  /* 0x000000621300780c */ /* 0x000fc40003f06270 */
[----:B------:R-:W-:Y:S01]  /*5770*/  ISETP.LT.OR P2, PT, R0, 0x9, !P2 ;  /* 0x000000090000780c */ /* 0x000fe20005741670 */
[----:B------:R0:W-:Y:S01]  /*5780*/  @!P1 STG.E.U8 desc[UR36][R6.64+0x50], R3 ;  /* 0x0000500306009986 */ /* 0x0001e2000c101124 */
[----:B------:R-:W-:Y:S01]  /*5790*/  ISETP.GE.AND P1, PT, R19, 0x61, PT ;  /* 0x000000611300780c */ /* 0x000fe20003f26270 */
[----:B------:R-:W-:-:S04]  /*57a0*/  @!P4 IMAD R11, R36, R82, RZ ;  /* 0x00000052240bc224 */ /* 0x000fc800078e02ff */
        /* <DEDUP_REMOVED lines=15> */
[----:B------:R1:W-:Y:S01]  /*58a0*/  @!P4 STG.E.U8 desc[UR36][R4.64+0x60], R9 ;  /* 0x000060090400c986 */ /* 0x0003e2000c101124 */
[C---:B------:R-:W-:Y:S01]  /*58b0*/  ISETP.LT.OR P4, PT, R0.reuse, 0x1, !P2 ;  /* 0x000000010000780c */ /* 0x040fe20005781670 */
[-C--:B------:R-:W-:Y:S01]  /*58c0*/  @!P0 IMAD R27, R27, R82.reuse, RZ ;  /* 0x000000521b1b8224 */ /* 0x080fe200078e02ff */
[C---:B------:R-:W-:Y:S01]  /*58d0*/  ISETP.LT.OR P2, PT, R0.reuse, 0x9, !P2 ;  /* 0x000000090000780c */ /* 0x040fe20005741670 */
[----:B------:R2:W-:Y:S01]  /*58e0*/  @!P5 STG.E.U8 desc[UR36][R4.64+0x61], R25 ;  /* 0x000061190400d986 */ /* 0x0005e2000c101124 */
[----:B------:R-:W-:Y:S01]  /*58f0*/  ISETP.LT.OR P5, PT, R0, 0x1, !P3 ;  /* 0x000000010000780c */ /* 0x000fe20005fa1670 */
[-C--:B0-----:R-:W-:Y:S01]  /*5900*/  @!P1 IMAD R3, R26, R82.reuse, RZ ;  /* 0x000000521a039224 */ /* 0x081fe200078e02ff */
[----:B------:R-:W-:Y:S01]  /*5910*/  ISETP.LT.OR P3, PT, R0, 0x9, !P3 ;  /* 0x000000090000780c */ /* 0x000fe20005f61670 */
[----:B------:R2:W-:Y:S04]  /*5920*/  @!P0 STG.E.U8 desc[UR36][R6.64+0x61], R27 ;  /* 0x0000611b06008986 */ /* 0x0005e8000c101124 */
[----:B------:R2:W-:Y:S02]  /*5930*/  @!P1 STG.E.U8 desc[UR36][R6.64+0x60], R3 ;  /* 0x0000600306009986 */ /* 0x0005e4000c101124 */
[----:B------:R-:W-:-:S02]  /*5940*/  @!P4 IMAD R11, R28, R82, RZ ;  /* 0x000000521c0bc224 */ /* 0x000fc400078e02ff */
[-C--:B-1----:R-:W-:Y:S02]  /*5950*/  @!P2 IMAD R9, R30, R82.reuse, RZ ;  /* 0x000000521e09a224 */ /* 0x082fe400078e02ff */
[-C--:B------:R-:W-:Y:S01]  /*5960*/  @!P5 IMAD R29, R29, R82.reuse, RZ ;  /* 0x000000521d1dd224 */ /* 0x080fe200078e02ff */
[----:B------:R2:W-:Y:S01]  /*5970*/  @!P4 STG.E.U8 desc[UR36][R4.64+0x68], R11 ;  /* 0x0000680b0400c986 */ /* 0x0005e2000c101124 */
[----:B------:R-:W-:-:S03]  /*5980*/  @!P3 IMAD R31, R31, R82, RZ ;  /* 0x000000521f1fb224 */ /* 0x000fc600078e02ff */
[----:B------:R2:W-:Y:S04]  /*5990*/  @!P5 STG.E.U8 desc[UR36][R4.64+0x69], R29 ;  /* 0x0000691d0400d986 */ /* 0x0005e8000c101124 */
[----:B------:R2:W-:Y:S04]  /*59a0*/  @!P2 STG.E.U8 desc[UR36][R6.64+0x68], R9 ;  /* 0x000068090600a986 */ /* 0x0005e8000c101124 */
[----:B------:R2:W-:Y:S02]  /*59b0*/  @!P3 STG.E.U8 desc[UR36][R6.64+0x69], R31 ;  /* 0x0000691f0600b986 */ /* 0x0005e4000c101124 */
.L_x_151:
[----:B------:R-:W-:Y:S05]  /*59c0*/  BSYNC B0 ;  /* 0x0000000000007941 */ /* 0x000fea0003800000 */
.L_x_37:
[----:B0-2---:R-:W2:Y:S01]  /*59d0*/  LDL.64 R4, [R1] ;  /* 0x0000000001047983 */ /* 0x005ea20000100a00 */
[----:B------:R-:W-:Y:S01]  /*59e0*/  ULDC.64 UR4, c[0x0][0x650] ;  /* 0x0001940000047ab9 */ /* 0x000fe20000000a00 */
[----:B------:R-:W-:Y:S02]  /*59f0*/  IMAD.U32 R0, RZ, RZ, UR44 ;  /* 0x0000002cff007e24 */ /* 0x000fe4000f8e00ff */
[----:B------:R-:W-:Y:S02]  /*5a00*/  IMAD.MOV.U32 R22, RZ, RZ, -0x1 ;  /* 0xffffffffff167424 */ /* 0x000fe400078e00ff */
[----:B------:R0:W-:Y:S01]  /*5a10*/  SYNCS.ARRIVE.TRANS64.A1T0 RZ, [R0+UR48], RZ ;  /* 0x000000ff00ff79a7 */ /* 0x0001e20008100030 */
[----:B------:R-:W-:Y:S02]  /*5a20*/  IMAD.MOV.U32 R19, RZ, RZ, -0x1 ;  /* 0xffffffffff137424 */ /* 0x000fe400078e00ff */
[----:B------:R-:W-:Y:S01]  /*5a30*/  IMAD.MOV.U32 R18, RZ, RZ, -0x1 ;  /* 0xffffffffff127424 */ /* 0x000fe200078e00ff */
[----:B0-----:R-:W-:-:S02]  /*5a40*/  PRMT R0, RZ, 0x7610, R0 ;  /* 0x00007610ff007816 */ /* 0x001fc40000000000 */
[----:B--2---:R-:W-:-:S05]  /*5a50*/  LEA R16, P0, R4, R16, 0x1 ;  /* 0x0000001004107211 */ /* 0x004fca00078008ff */
[----:B------:R-:W-:Y:S01]  /*5a60*/  IMAD.X R17, R90, 0x1, R17, P0 ;  /* 0x000000015a117824 */ /* 0x000fe200000e0611 */
[----:B------:R-:W-:-:S04]  /*5a70*/  ISETP.GE.U32.AND P0, PT, R16, UR4, PT ;  /* 0x0000000410007c0c */ /* 0x000fc8000bf06070 */
[----:B------:R-:W-:-:S13]  /*5a80*/  ISETP.GE.U32.AND.EX P0, PT, R17, UR5, PT, P0 ;  /* 0x0000000511007c0c */ /* 0x000fda000bf06100 */
[----:B------:R-:W-:Y:S05]  /*5a90*/  @P0 BRA `(.L_x_152) ;  /* 0x0000000400580947 */ /* 0x000fea0003800000 */
[----:B------:R-:W0:Y:S01]  /*5aa0*/  LDC.64 R10, c[0x0][0x628] ;  /* 0x00018a00ff0a7b82 */ /* 0x000e220000000a00 */
[----:B------:R-:W2:Y:S01]  /*5ab0*/  S2R R12, SR_CTAID.X ;  /* 0x00000000000c7919 */ /* 0x000ea20000002500 */
[----:B------:R-:W-:Y:S02]  /*5ac0*/  IMAD.MOV.U32 R8, RZ, RZ, R16 ;  /* 0x000000ffff087224 */ /* 0x000fe400078e0010 */
[----:B------:R-:W-:Y:S01]  /*5ad0*/  IMAD.MOV.U32 R9, RZ, RZ, R17 ;  /* 0x000000ffff097224 */ /* 0x000fe200078e0011 */
[----:B------:R-:W4:Y:S03]  /*5ae0*/  S2R R19, SR_CTAID.Y ;  /* 0x0000000000137919 */ /* 0x000f260000002600 */
[----:B------:R-:W1:Y:S08]  /*5af0*/  LDC R0, c[0x0][0x630] ;  /* 0x00018c00ff007b82 */ /* 0x000e700000000800 */
[----:B------:R-:W1:Y:S01]  /*5b00*/  LDC.64 R14, c[0x0][0x620] ;  /* 0x00018800ff0e7b82 */ /* 0x000e620000000a00 */
[----:B0-----:R-:W-:-:S04]  /*5b10*/  ISETP.NE.U32.AND P0, PT, R10, RZ, PT ;  /* 0x000000ff0a00720c */ /* 0x001fc80003f05070 */
[----:B------:R-:W-:-:S13]  /*5b20*/  ISETP.NE.AND.EX P0, PT, R11, RZ, PT, P0 ;  /* 0x000000ff0b00720c */ /* 0x000fda0003f05300 */
[----:B-12-4-:R-:W-:Y:S05]  /*5b30*/  @!P0 BRA `(.L_x_153) ;  /* 0x0000000000288947 */ /* 0x016fea0003800000 */
[----:B------:R-:W0:Y:S02]  /*5b40*/  LDC R3, c[0x0][0x634] ;  /* 0x00018d00ff037b82 */ /* 0x000e240000000800 */
[----:B0-----:R-:W-:-:S05]  /*5b50*/  IADD3 R3, P0, R16, R3, RZ ;  /* 0x0000000310037210 */ /* 0x001fca0007f1e0ff */
[----:B------:R-:W-:-:S04]  /*5b60*/  IMAD.X R13, RZ, RZ, R17, P0 ;  /* 0x000000ffff0d7224 */ /* 0x000fc800000e0611 */
[----:B------:R-:W-:-:S04]  /*5b70*/  IMAD.WIDE.U32 R4, R13, R10, RZ ;  /* 0x0000000a0d047225 */ /* 0x000fc800078e00ff */
[----:B---3--:R-:W-:-:S04]  /*5b80*/  IMAD.WIDE.U32 R6, P0, R3, R11, R4 ;  /* 0x0000000b03067225 */ /* 0x008fc80007800004 */
[----:B------:R-:W-:-:S04]  /*5b90*/  IMAD.WIDE.U32 R4, R3, R10, RZ ;  /* 0x0000000a03047225 */ /* 0x000fc800078e00ff */
[----:B------:R-:W-:Y:S01]  /*5ba0*/  IMAD.X R9, RZ, RZ, RZ, P0 ;  /* 0x000000ffff097224 */ /* 0x000fe200000e06ff */
[----:B------:R-:W-:Y:S01]  /*5bb0*/  IADD3 RZ, P0, R5, R6, RZ ;  /* 0x0000000605ff7210 */ /* 0x000fe20007f1e0ff */
[----:B------:R-:W-:-:S04]  /*5bc0*/  IMAD.MOV.U32 R8, RZ, RZ, R7 ;  /* 0x000000ffff087224 */ /* 0x000fc800078e0007 */
[----:B------:R-:W-:-:S08]  /*5bd0*/  IMAD.WIDE.U32.X R8, R13, R11, R8, P0 ;  /* 0x0000000b0d087225 */ /* 0x000fd000000e0408 */
.L_x_153:
[-CC-:B------:R-:W-:Y:S01]  /*5be0*/  SHF.R.U64 R18, R8, R0.reuse, R9.reuse ;  /* 0x0000000008127219 */ /* 0x180fe20000001209 */
[----:B------:R-:W0:Y:S01]  /*5bf0*/  LDC.64 R26, c[0x0][0x640] ;  /* 0x00019000ff1a7b82 */ /* 0x000e220000000a00 */
[----:B------:R-:W-:Y:S01]  /*5c00*/  SHF.R.U32.HI R0, RZ, R0, R9 ;  /* 0x00000000ff007219 */ /* 0x000fe20000011609 */
[----:B------:R-:W-:Y:S01]  /*5c10*/  ULDC UR4, c[0x0][0x150] ;  /* 0x0000540000047ab9 */ /* 0x000fe20000000800 */
[----:B------:R-:W-:Y:S01]  /*5c20*/  IADD3 R3, P0, RZ, -R18, RZ ;  /* 0x80000012ff037210 */ /* 0x000fe20007f1e0ff */
[----:B------:R-:W-:Y:S01]  /*5c30*/  IMAD.MOV.U32 R9, RZ, RZ, 0x1 ;  /* 0x00000001ff097424 */ /* 0x000fe200078e00ff */
[----:B------:R-:W-:-:S03]  /*5c40*/  I2FP.F32.U32 R8, R12 ;  /* 0x0000000c00087245 */ /* 0x000fc60000201000 */
[----:B---3--:R-:W1:Y:S01]  /*5c50*/  LDC R6, c[0x0][0x618] ;  /* 0x00018600ff067b82 */ /* 0x008e620000000800 */
[----:B------:R-:W-:Y:S02]  /*5c60*/  IMAD.X R7, RZ, RZ, ~R0, P0 ;  /* 0x000000ffff077224 */ /* 0x000fe400000e0e00 */
[----:B------:R-:W-:Y:S01]  /*5c70*/  FMUL R8, R8, UR4 ;  /* 0x0000000408087c20 */ /* 0x000fe20008400000 */
[----:B------:R-:W-:Y:S01]  /*5c80*/  IMAD.WIDE.U32 R4, R3, R14, R16 ;  /* 0x0000000e03047225 */ /* 0x000fe200078e0010 */
[----:B------:R-:W-:-:S03]  /*5c90*/  ULDC UR4, c[0x0][0x154] ;  /* 0x0000550000047ab9 */ /* 0x000fc60000000800 */
[----:B------:R-:W-:Y:S01]  /*5ca0*/  IMAD R0, R7, R14, RZ ;  /* 0x0000000e07007224 */ /* 0x000fe200078e02ff */
[----:B------:R-:W2:Y:S01]  /*5cb0*/  LDC R22, c[0x0][0x608] ;  /* 0x00018200ff167b82 */ /* 0x000ea20000000800 */
[----:B------:R-:W3:Y:S02]  /*5cc0*/  F2I.U32.TRUNC.NTZ R8, R8 ;  /* 0x0000000800087305 */ /* 0x000ee4000020f000 */
[----:B------:R-:W-:Y:S01]  /*5cd0*/  IMAD R3, R3, R15, R0 ;  /* 0x0000000f03037224 */ /* 0x000fe200078e0200 */
[----:B------:R-:W-:-:S03]  /*5ce0*/  I2FP.F32.U32 R0, R19 ;  /* 0x0000001300007245 */ /* 0x000fc60000201000 */
[----:B------:R-:W-:Y:S01]  /*5cf0*/  IMAD.IADD R3, R5, 0x1, R3 ;  /* 0x0000000105037824 */ /* 0x000fe200078e0203 */
[----:B------:R-:W4:Y:S01]  /*5d00*/  LDC R24, c[0x0][0x658] ;  /* 0x00019600ff187b82 */ /* 0x000f220000000800 */
[----:B0-----:R-:W-:-:S04]  /*5d10*/  ISETP.NE.U32.AND P0, PT, R26, RZ, PT ;  /* 0x000000ff1a00720c */ /* 0x001fc80003f05070 */
[----:B------:R-:W-:-:S03]  /*5d20*/  ISETP.NE.AND.EX P0, PT, R27, RZ, PT, P0 ;  /* 0x000000ff1b00720c */ /* 0x000fc60003f05300 */
[----:B------:R-:W0:Y:S01]  /*5d30*/  LDC R7, c[0x0][0x144] ;  /* 0x00005100ff077b82 */ /* 0x000e220000000800 */
[-CC-:B-1----:R-:W-:Y:S01]  /*5d40*/  SHF.R.U64 R10, R4, R6.reuse, R3.reuse ;  /* 0x00000006040a7219 */ /* 0x182fe20000001203 */
[----:B---3--:R-:W-:Y:S01]  /*5d50*/  IMAD.MOV R8, RZ, RZ, -R8 ;  /* 0x000000ffff087224 */ /* 0x008fe200078e0a08 */
[----:B------:R-:W-:Y:S01]  /*5d60*/  SHF.R.U32.HI R3, RZ, R6, R3 ;  /* 0x00000006ff037219 */ /* 0x000fe20000011603 */
[----:B------:R-:W-:-:S04]  /*5d70*/  FMUL R6, R0, UR4 ;  /* 0x0000000400067c20 */ /* 0x000fc80008400000 */
[----:B------:R-:W1:Y:S01]  /*5d80*/  LDC R20, c[0x0][0x148] ;  /* 0x00005200ff147b82 */ /* 0x000e620000000800 */
[----:B------:R3:W0:Y:S01]  /*5d90*/  F2I.U32.TRUNC.NTZ R14, R6 ;  /* 0x00000006000e7305 */ /* 0x000622000020f000 */
[-CC-:B--2---:R-:W-:Y:S02]  /*5da0*/  SHF.R.U64 R0, R10, R22.reuse, R3.reuse ;  /* 0x000000160a007219 */ /* 0x184fe40000001203 */
[----:B------:R-:W-:-:S04]  /*5db0*/  SHF.R.U32.HI R3, RZ, R22, R3 ;  /* 0x00000016ff037219 */ /* 0x000fc80000011603 */
[----:B------:R-:W2:Y:S01]  /*5dc0*/  LDC R15, c[0x0][0x600] ;  /* 0x00018000ff0f7b82 */ /* 0x000ea20000000800 */
[-CC-:B----4-:R-:W-:Y:S02]  /*5dd0*/  SHF.R.U64 R13, R0, R24.reuse, R3.reuse ;  /* 0x00000018000d7219 */ /* 0x190fe40000001203 */
[-C--:B------:R-:W-:Y:S02]  /*5de0*/  SHF.R.U32.HI R5, RZ, R24.reuse, R3 ;  /* 0x00000018ff057219 */ /* 0x080fe40000011603 */
[----:B------:R-:W-:Y:S01]  /*5df0*/  SHF.L.U32 R22, R9, R24, RZ ;  /* 0x0000001809167219 */ /* 0x000fe200000006ff */
[----:B------:R-:W-:Y:S02]  /*5e00*/  IMAD.MOV.U32 R4, RZ, RZ, R13 ;  /* 0x000000ffff047224 */ /* 0x000fe400078e000d */
[----:B------:R-:W4:Y:S01]  /*5e10*/  LDC R25, c[0x0][0x648] ;  /* 0x00019200ff197b82 */ /* 0x000f220000000800 */
[----:B0-----:R-:W-:-:S07]  /*5e20*/  IMAD R21, R7, R8, R12 ;  /* 0x0000000807157224 */ /* 0x001fce00078e020c */
[----:B------:R-:W0:Y:S08]  /*5e30*/  LDC R28, c[0x0][0x638] ;  /* 0x00018e00ff1c7b82 */ /* 0x000e300000000800 */
[----:B------:R-:W0:Y:S01]  /*5e40*/  LDC R29, c[0x0][0x610] ;  /* 0x00018400ff1d7b82 */ /* 0x000e220000000800 */
[----:B-123--:R-:W-:Y:S05]  /*5e50*/  @!P0 BRA `(.L_x_154) ;  /* 0x0000000000288947 */ /* 0x00efea0003800000 */
[----:B------:R-:W1:Y:S02]  /*5e60*/  LDC R4, c[0x0][0x64c] ;  /* 0x00019300ff047b82 */ /* 0x000e640000000800 */
[----:B-1----:R-:W-:-:S05]  /*5e70*/  IADD3 R3, P0, R13, R4, RZ ;  /* 0x000000040d037210 */ /* 0x002fca0007f1e0ff */
        /* <DEDUP_REMOVED lines=8> */
.L_x_154:
[----:B------:R-:W-:Y:S01]  /*5f00*/  ISETP.NE.AND P0, PT, R2, 0x1, PT ;  /* 0x000000010200780c */ /* 0x000fe20003f05270 */
[----:B------:R-:W-:Y:S01]  /*5f10*/  IMAD.MOV R14, RZ, RZ, -R14 ;  /* 0x000000ffff0e7224 */ /* 0x000fe200078e0a0e */
[----:B----4-:R-:W-:Y:S01]  /*5f20*/  SHF.R.U64 R3, R4, R25, R5 ;  /* 0x0000001904037219 */ /* 0x010fe20000001205 */
[----:B------:R-:W-:Y:S01]  /*5f30*/  VIADD R5, R15, 0xffffffff ;  /* 0xffffffff0f057836 */ /* 0x000fe20000000000 */
[----:B------:R-:W-:-:S03]  /*5f40*/  LOP3.LUT R0, R0, R89, RZ, 0xc0, !PT ;  /* 0x0000005900007212 */ /* 0x000fc600078ec0ff */
[----:B------:R-:W-:Y:S02]  /*5f50*/  IMAD.MOV R4, RZ, RZ, -R3 ;  /* 0x000000ffff047224 */ /* 0x000fe400078e0a03 */
[----:B------:R-:W-:Y:S01]  /*5f60*/  IMAD R22, R22, R3, R0 ;  /* 0x0000000316167224 */ /* 0x000fe200078e0200 */
[----:B------:R-:W-:Y:S01]  /*5f70*/  LOP3.LUT R3, R10, R5, RZ, 0xc0, !PT ;  /* 0x000000050a037212 */ /* 0x000fe200078ec0ff */
[----:B0-----:R-:W-:Y:S02]  /*5f80*/  IMAD R0, R4, R28, R13 ;  /* 0x0000001c04007224 */ /* 0x001fe400078e020d */
[----:B------:R-:W-:Y:S02]  /*5f90*/  @P0 IMAD R21, R20, R14, R19 ;  /* 0x0000000e14150224 */ /* 0x000fe400078e0213 */
[----:B------:R-:W-:Y:S02]  /*5fa0*/  IMAD R3, R0, R15, R3 ;  /* 0x0000000f00037224 */ /* 0x000fe400078e0203 */
[----:B------:R-:W-:-:S02]  /*5fb0*/  IMAD R22, R22, R29, R21 ;  /* 0x0000001d16167224 */ /* 0x000fc400078e0215 */
[----:B------:R-:W-:-:S03]  /*5fc0*/  IMAD.MOV.U32 R4, RZ, RZ, 0x1 ;  /* 0x00000001ff047424 */ /* 0x000fc600078e00ff */
[----:B------:R-:W-:Y:S02]  /*5fd0*/  SEL R19, R3, R22, !P0 ;  /* 0x0000001603137207 */ /* 0x000fe40004000000 */
[----:B------:R-:W-:Y:S02]  /*5fe0*/  PRMT R0, R4, 0x7610, R0 ;  /* 0x0000761004007816 */ /* 0x000fe40000000000 */
[----:B------:R-:W-:-:S07]  /*5ff0*/  SEL R22, R22, R3, !P0 ;  /* 0x0000000316167207 */ /* 0x000fce0004000000 */
.L_x_152:
[----:B------:R-:W-:Y:S02]  /*6000*/  LOP3.LUT P0, RZ, R0, 0xff, RZ, 0xc0, !PT ;  /* 0x000000ff00ff7812 */ /* 0x000fe4000780c0ff */
[----:B------:R-:W-:-:S11]  /*6010*/  LOP3.LUT R93, R93, 0x1, RZ, 0x3c, !PT ;  /* 0x000000015d5d7812 */ /* 0x000fd600078e3cff */
[----:B------:R-:W-:Y:S05]  /*6020*/  @P0 BRA `(.L_x_155) ;  /* 0xffffffbc00080947 */ /* 0x000fea000383ffff */
[----:B------:R-:W-:Y:S05]  /*6030*/  EXIT ;  /* 0x000000000000794d */ /* 0x000fea0003800000 */
.L_x_18:
[----:B------:R-:W-:-:S08]  /*6040*/  ISETP.NE.AND P0, PT, R9, RZ, PT ;  /* 0x000000ff0900720c */ /* 0x000fd00003f05270 */
[----:B0-----:R-:W0:-:S00]  /*6050*/  USETMAXREG.DEALLOC.CTAPOOL 0x28 ;  /* 0x00000028000079c8 */ /* 0x001e0000080e0500 */
[----:B------:R-:W-:Y:S05]  /*6060*/  @P0 EXIT ;  /* 0x000000000000094d */ /* 0x000fea0003800000 */
[----:B0-----:R-:W-:Y:S01]  /*6070*/  LOP3.LUT P0, RZ, R3, 0xff, RZ, 0xc0, !PT ;  /* 0x000000ff03ff7812 */ /* 0x001fe2000780c0ff */
[----:B------:R-:W-:Y:S02]  /*6080*/  IMAD.MOV.U32 R3, RZ, RZ, 0x1 ;  /* 0x00000001ff037424 */ /* 0x000fe400078e00ff */
[----:B------:R-:W-:-:S10]  /*6090*/  IMAD.MOV.U32 R8, RZ, RZ, RZ ;  /* 0x000000ffff087224 */ /* 0x000fd400078e00ff */
[----:B------:R-:W-:Y:S05]  /*60a0*/  @!P0 BRA `(.L_x_156) ;  /* 0x0000000c002c8947 */ /* 0x000fea0003800000 */
[----:B------:R-:W0:Y:S01]  /*60b0*/  S2R R10, SR_CgaCtaId ;  /* 0x00000000000a7919 */ /* 0x000e220000008800 */
[----:B------:R-:W-:Y:S01]  /*60c0*/  LOP3.LUT P0, RZ, R4, 0x1f, RZ, 0xc0, !PT ;  /* 0x0000001f04ff7812 */ /* 0x000fe2000780c0ff */
[----:B------:R-:W-:Y:S01]  /*60d0*/  ULDC UR5, c[0x0][0x658] ;  /* 0x0001960000057ab9 */ /* 0x000fe20000000800 */
[C---:B------:R-:W-:Y:S01]  /*60e0*/  ISETP.NE.AND P2, PT, R5.reuse, RZ, PT ;  /* 0x000000ff0500720c */ /* 0x040fe20003f45270 */
[----:B------:R-:W-:Y:S01]  /*60f0*/  UMOV UR6, 0xffffffff ;  /* 0xffffffff00067882 */ /* 0x000fe20000000000 */
[----:B------:R-:W-:Y:S01]  /*6100*/  ISETP.NE.OR P0, PT, R5, RZ, !P0 ;  /* 0x000000ff0500720c */ /* 0x000fe20004705670 */
[----:B------:R-:W-:Y:S01]  /*6110*/  IMAD.MOV.U32 R5, RZ, RZ, 0x700 ;  /* 0x00000700ff057424 */ /* 0x000fe200078e00ff */
[----:B------:R-:W-:Y:S01]  /*6120*/  BSSY B0, `(.L_x_156) ;  /* 0x00000c3000007945 */ /* 0x000fe20003800000 */
[----:B------:R-:W-:Y:S01]  /*6130*/  USHF.L.U32 UR6, UR6, UR5, URZ ;  /* 0x0000000506067299 */ /* 0x000fe2000800063f */
[----:B------:R-:W-:Y:S01]  /*6140*/  IMAD.MOV.U32 R11, RZ, RZ, 0x1 ;  /* 0x00000001ff0b7424 */ /* 0x000fe200078e00ff */
[----:B------:R-:W-:Y:S01]  /*6150*/  LOP3.LUT R9, R23, 0x2, RZ, 0xfc, !PT ;  /* 0x0000000217097812 */ /* 0x000fe200078efcff */
[----:B------:R-:W-:Y:S01]  /*6160*/  IMAD.MOV.U32 R3, RZ, RZ, 0x1 ;  /* 0x00000001ff037424 */ /* 0x000fe200078e00ff */
[----:B------:R-:W-:Y:S01]  /*6170*/  ULDC UR4, c[0x0][0x600] ;  /* 0x0001800000047ab9 */ /* 0x000fe20000000800 */
[----:B------:R-:W-:Y:S01]  /*6180*/  IMAD.MOV.U32 R8, RZ, RZ, RZ ;  /* 0x000000ffff087224 */ /* 0x000fe200078e00ff */
[----:B------:R-:W-:Y:S01]  /*6190*/  UMOV UR7, 0x1 ;  /* 0x0000000100077882 */ /* 0x000fe20000000000 */
[----:B------:R-:W-:-:S02]  /*61a0*/  UIADD3 UR19, UR40, 0x1, URZ ;  /* 0x0000000128137890 */ /* 0x000fc4000fffe03f */
[----:B------:R-:W-:Y:S02]  /*61b0*/  UIADD3 UR15, UR4, -0x1, URZ ;  /* 0xffffffff040f7890 */ /* 0x000fe4000fffe03f */
[----:B------:R-:W-:Y:S02]  /*61c0*/  USHF.L.U32 UR17, UR7, UR5, URZ ;  /* 0x0000000507117299 */ /* 0x000fe4000800063f */
[----:B------:R-:W-:Y:S01]  /*61d0*/  ULOP3.LUT UR16, URZ, UR6, URZ, 0x33, !UPT ;  /* 0x000000063f107292 */ /* 0x000fe2000f8e333f */
[----:B------:R-:W-:Y:S01]  /*61e0*/  ULDC.64 UR20, c[0x0][0x198] ;  /* 0x0000660000147ab9 */ /* 0x000fe20000000a00 */
[----:B0-----:R-:W-:-:S05]  /*61f0*/  LOP3.LUT R10, R10, 0x1, RZ, 0xc0, !PT ;  /* 0x000000010a0a7812 */ /* 0x001fca00078ec0ff */
[----:B------:R-:W-:-:S07]  /*6200*/  IMAD R12, R10, R5, 0x14b80 ;  /* 0x00014b800a0c7424 */ /* 0x000fce00078e0205 */
.L_x_168:
[----:B------:R-:W-:-:S03]  /*6210*/  UMOV UR4, 0xffffffff ;  /* 0xffffffff00047882 */ /* 0x000fc60000000000 */
[----:B------:R-:W-:Y:S05]  /*6220*/  BRA.DIV UR4, `(.L_x_157) ;  /* 0x00000026041c7947 */ /* 0x000fea000b800000 */
[----:B------:R-:W-:-:S13]  /*6230*/  ELECT P6, URZ, PT ;  /* 0x00000000003f782f */ /* 0x000fda00038c0000 */
.L_x_218:
[----:B------:R-:W0:Y:S01]  /*6240*/  LDC R4, c[0x0][0x28c] ;  /* 0x0000a300ff047b82 */ /* 0x000e220000000800 */
[----:B------:R-:W-:Y:S01]  /*6250*/  BSSY B1, `(.L_x_158) ;  /* 0x000003a000017945 */ /* 0x000fe20003800000 */
[----:B0-----:R-:W-:-:S13]  /*6260*/  ISETP.LT.OR P6, PT, R4, 0x1, !P6 ;  /* 0x000000010400780c */ /* 0x001fda00077c1670 */
[----:B------:R-:W-:Y:S05]  /*6270*/  @P6 BRA `(.L_x_159) ;  /* 0x0000000000dc6947 */ /* 0x000fea0003800000 */
[----:B------:R-:W-:Y:S02]  /*6280*/  IMAD R19, R19, 0x2, R10 ;  /* 0x0000000213137824 */ /* 0x000fe400078e020a */
[----:B------:R-:W-:Y:S02]  /*6290*/  IMAD.SHL.U32 R22, R22, 0x40, RZ ;  /* 0x0000004016167824 */ /* 0x000fe400078e00ff */
[----:B------:R-:W-:Y:S02]  /*62a0*/  IMAD.MOV.U32 R15, RZ, RZ, RZ ;  /* 0x000000ffff0f7224 */ /* 0x000fe400078e00ff */
[----:B------:R-:W-:Y:S02]  /*62b0*/  IMAD.U32 R20, RZ, RZ, UR19 ;  /* 0x00000013ff147e24 */ /* 0x000fe4000f8e00ff */
[----:B------:R-:W-:Y:S02]  /*62c0*/  IMAD.MOV.U32 R4, RZ, RZ, R3 ;  /* 0x000000ffff047224 */ /* 0x000fe400078e0003 */
[----:B------:R-:W-:-:S02]  /*62d0*/  IMAD.MOV.U32 R5, RZ, RZ, R8 ;  /* 0x000000ffff057224 */ /* 0x000fc400078e0008 */
[----:B------:R-:W-:-:S07]  /*62e0*/  IMAD R19, R19, 0x38, RZ ;  /* 0x0000003813137824 */ /* 0x000fce00078e02ff */
.L_x_163:
[----:B------:R-:W0:Y:S01]  /*62f0*/  S2R R7, SR_CgaCtaId ;  /* 0x0000000000077919 */ /* 0x000e220000008800 */
[----:B------:R-:W-:-:S04]  /*6300*/  MOV R6, 0x400 ;  /* 0x0000040000067802 */ /* 0x000fc80000000f00 */
[----:B0-----:R-:W-:Y:S02]  /*6310*/  LEA R14, R7, R6, 0x18 ;  /* 0x00000006070e7211 */ /* 0x001fe400078ec0ff */
[----:B------:R-:W-:Y:S01]  /*6320*/  SHF.L.U32 R6, R4, 0x1f, RZ ;  /* 0x0000001f04067819 */ /* 0x000fe200000006ff */
[----:B------:R-:W0:Y:S02]  /*6330*/  @!P2 LDC R7, c[0x0][0x500] ;  /* 0x00014000ff07ab82 */ /* 0x000e240000000800 */
[----:B------:R-:W-:-:S04]  /*6340*/  IMAD R13, R5, 0x8, R14 ;  /* 0x00000008050d7824 */ /* 0x000fc800078e020e */
[----:B------:R-:W1:Y:S02]  /*6350*/  SYNCS.PHASECHK.TRANS64.TRYWAIT P1, [R13+URZ+0x148], R6 ;  /* 0x000148060d0075a7 */ /* 0x000e64000802017f */
[----:B-1----:R-:W-:Y:S05]  /*6360*/  @!P1 BRA `(.L_x_160) ;  /* 0x0000002000ec9947 */ /* 0x002fea0003800000 */
.L_x_219:
[----:B-1----:R-:W-:Y:S01]  /*6370*/  PRMT R6, R9, 0x9910, RZ ;  /* 0x0000991009067816 */ /* 0x002fe200000000ff */
[----:B0-----:R0:W-:Y:S03]  /*6380*/  @!P2 SYNCS.ARRIVE.TRANS64 RZ, [R13+URZ], R7 ;  /* 0x000000070dffa9a7 */ /* 0x0011e6000800003f */
[----:B------:R-:W-:-:S13]  /*6390*/  ISETP.NE.AND P1, PT, R6, 0x2, PT ;  /* 0x000000020600780c */ /* 0x000fda0003f25270 */
[----:B0-----:R-:W-:Y:S05]  /*63a0*/  @P1 BRA `(.L_x_161) ;  /* 0x0000000000041947 */ /* 0x001fea0003800000 */
[----:B------:R-:W-:Y:S01]  /*63b0*/  BPT.TRAP 0x1 ;  /* 0x000000040000795c */ /* 0x000fe20000300000 */
.L_x_161:
[----:B------:R-:W-:Y:S05]  /*63c0*/  @P0 BRA `(.L_x_162) ;  /* 0x0000000000040947 */ /* 0x000fea0003800000 */
[----:B------:R-:W-:Y:S01]  /*63d0*/  BPT.TRAP 0x1 ;  /* 0x000000040000795c */ /* 0x000fe20000300000 */
.L_x_162:
[----:B------:R-:W-:Y:S01]  /*63e0*/  IMAD R6, R5, 0x800, R14 ;  /* 0x0000080005067824 */ /* 0x000fe200078e020e */
[----:B------:R-:W-:Y:S01]  /*63f0*/  R2UR UR13, R14 ;  /* 0x000000000e0d72ca */ /* 0x000fe200000e0000 */
[----:B------:R-:W-:Y:S01]  /*6400*/  VIADD R20, R20, 0xffffffff ;  /* 0xffffffff14147836 */ /* 0x000fe20000000000 */
[----:B------:R-:W-:Y:S01]  /*6410*/  R2UR UR9, R13 ;  /* 0x000000000d0972ca */ /* 0x000fe200000e0000 */
[----:B------:R-:W-:Y:S01]  /*6420*/  UIADD3 UR4, UP0, UR20, 0xf0, URZ ;  /* 0x000000f014047890 */ /* 0x000fe2000ff1e03f */
[----:B------:R-:W-:Y:S01]  /*6430*/  R2UR UR5, R6 ;  /* 0x00000000060572ca */ /* 0x000fe200000e0000 */
[----:B------:R-:W-:Y:S01]  /*6440*/  IMAD R6, R5, 0xe00, R12 ;  /* 0x00000e0005067824 */ /* 0x000fe200078e020c */
[----:B------:R-:W-:Y:S01]  /*6450*/  R2UR UR11, R22 ;  /* 0x00000000160b72ca */ /* 0x000fe200000e0000 */
[----:B------:R-:W-:Y:S01]  /*6460*/  UIADD3 UR22, UP1, UR20, 0x1f0, URZ ;  /* 0x000001f014167890 */ /* 0x000fe2000ff3e03f */
[----:B------:R-:W-:Y:S01]  /*6470*/  R2UR UR10, R15 ;  /* 0x000000000f0a72ca */ /* 0x000fe200000e0000 */
[----:B------:R-:W-:Y:S01]  /*6480*/  VIADD R5, R5, 0x1 ;  /* 0x0000000105057836 */ /* 0x000fe20000000000 */
[----:B------:R-:W-:Y:S01]  /*6490*/  R2UR UR8, R6 ;  /* 0x00000000060872ca */ /* 0x000fe200000e0000 */
[----:B------:R-:W-:Y:S01]  /*64a0*/  UIADD3.X UR23, URZ, UR21, URZ, UP1, !UPT ;  /* 0x000000153f177290 */ /* 0x000fe20008ffe43f */
[----:B------:R-:W-:Y:S01]  /*64b0*/  R2UR UR12, R18 ;  /* 0x00000000120c72ca */ /* 0x000fe200000e0000 */
[----:B------:R-:W-:Y:S01]  /*64c0*/  UMOV UR6, 0x0 ;  /* 0x0000000000067882 */ /* 0x000fe20000000000 */
[----:B------:R-:W-:Y:S01]  /*64d0*/  R2UR UR18, R19 ;  /* 0x00000000131272ca */ /* 0x000fe200000e0000 */
[----:B------:R-:W-:Y:S01]  /*64e0*/  UMOV UR7, 0x10000000 ;  /* 0x1000000000077882 */ /* 0x000fe20000000000 */
[----:B------:R-:W-:Y:S01]  /*64f0*/  ISETP.GT.AND P3, PT, R20, 0x1, PT ;  /* 0x000000011400780c */ /* 0x000fe20003f64270 */
[----:B------:R-:W-:Y:S01]  /*6500*/  UIADD3 UR14, UR5, 0x380, URZ ;  /* 0x00000380050e7890 */ /* 0x000fe2000fffe03f */
[----:B------:R-:W-:Y:S01]  /*6510*/  ISETP.NE.AND P1, PT, R5, 0x29, PT ;  /* 0x000000290500780c */ /* 0x000fe20003f25270 */
[----:B------:R-:W-:Y:S01]  /*6520*/  UIADD3.X UR5, URZ, UR21, URZ, UP0, !UPT ;  /* 0x000000153f057290 */ /* 0x000fe200087fe43f */
[----:B------:R-:W-:Y:S01]  /*6530*/  VIADD R15, R15, 0x20 ;  /* 0x000000200f0f7836 */ /* 0x000fe20000000000 */
[----:B------:R-:W-:Y:S01]  /*6540*/  UMOV UR24, 0x30000 ;  /* 0x0003000000187882 */ /* 0x000fe20000000000 */
[----:B------:R-:W-:Y:S01]  /*6550*/  SEL R7, RZ, 0x1, P1 ;  /* 0x00000001ff077807 */ /* 0x000fe20000800000 */
[----:B------:R-:W-:Y:S01]  /*6560*/  UIADD3 UR13, UR13, UR8, URZ ;  /* 0x000000080d0d7290 */ /* 0x000fe2000fffe03f */
[----:B------:R-:W-:-:S02]  /*6570*/  SEL R5, R5, RZ, P1 ;  /* 0x000000ff05057207 */ /* 0x000fc40000800000 */
[----:B------:R-:W-:Y:S01]  /*6580*/  UMOV UR8, UR14 ;  /* 0x0000000e00087c82 */ /* 0x000fe20008000000 */
[----:B------:R-:W-:Y:S01]  /*6590*/  LOP3.LUT R4, R4, R7, RZ, 0x3c, !PT ;  /* 0x0000000704047212 */ /* 0x000fe200078e3cff */
[----:B------:R0:W-:Y:S02]  /*65a0*/  UTMALDG.3D [UR8], [UR4], desc[UR6] ;  /* 0x00000608040075b4 */ /* 0x0001e40008011000 */
[----:B0-----:R-:W-:Y:S01]  /*65b0*/  UMOV UR11, UR18 ;  /* 0x00000012000b7c82 */ /* 0x001fe20008000000 */
[----:B------:R-:W-:Y:S02]  /*65c0*/  UMOV UR8, UR13 ;  /* 0x0000000d00087c82 */ /* 0x000fe40008000000 */
[----:B------:R0:W-:Y:S02]  /*65d0*/  UTMALDG.3D.MULTICAST [UR8], [UR22], UR24, desc[UR6] ;  /* 0x00000608160073b4 */ /* 0x0001e40008011818 */
[----:B0-----:R-:W-:Y:S05]  /*65e0*/  @P3 BRA `(.L_x_163) ;  /* 0xfffffffc00403947 */ /* 0x001fea000383ffff */
.L_x_159:
[----:B------:R-:W-:Y:S05]  /*65f0*/  BSYNC B1 ;  /* 0x0000000000017941 */ /* 0x000fea0003800000 */
.L_x_158:
[----:B------:R-:W2:Y:S01]  /*6600*/  LDL.64 R24, [R1] ;  /* 0x0000000001187983 */ /* 0x000ea20000100a00 */
[----:B------:R-:W-:Y:S01]  /*6610*/  LOP3.LUT P4, RZ, R11, 0xff, RZ, 0xc0, !PT ;  /* 0x000000ff0bff7812 */ /* 0x000fe2000788c0ff */
[----:B------:R-:W-:Y:S01]  /*6620*/  VIADD R7, R8, UR40 ;  /* 0x0000002808077c36 */ /* 0x000fe20008000000 */
[----:B------:R-:W-:Y:S01]  /*6630*/  ULDC.64 UR4, c[0x0][0x650] ;  /* 0x0001940000047ab9 */ /* 0x000fe20000000a00 */
[----:B------:R-:W-:Y:S01]  /*6640*/  IMAD.U32 R8, RZ, RZ, UR40 ;  /* 0x00000028ff087e24 */ /* 0x000fe2000f8e00ff */
[----:B------:R-:W-:Y:S01]  /*6650*/  UISETP.GE.U32.AND UP0, UPT, UR40, 0x29, UPT ;  /* 0x000000292800788c */ /* 0x000fe2000bf06070 */
[----:B------:R-:W-:Y:S01]  /*6660*/  BSSY B1, `(.L_x_164) ;  /* 0x000006c000017945 */ /* 0x000fe20003800000 */
[----:B------:R-:W-:Y:S01]  /*6670*/  ISETP.GT.U32.AND P1, PT, R7, 0x28, PT ;  /* 0x000000280700780c */ /* 0x000fe20003f24070 */
[----:B------:R-:W-:Y:S01]  /*6680*/  IMAD.MOV.U32 R22, RZ, RZ, -0x1 ;  /* 0xffffffffff167424 */ /* 0x000fe200078e00ff */
[----:B------:R-:W-:Y:S01]  /*6690*/  PRMT R11, RZ, 0x7610, R11 ;  /* 0x00007610ff0b7816 */ /* 0x000fe2000000000b */
[----:B------:R-:W-:Y:S01]  /*66a0*/  IMAD.MOV.U32 R19, RZ, RZ, -0x1 ;  /* 0xffffffffff137424 */ /* 0x000fe200078e00ff */
[----:B------:R-:W-:Y:S01]  /*66b0*/  ISETP.LT.U32.AND P1, PT, R8, 0x29, P1 ;  /* 0x000000290800780c */ /* 0x000fe20000f21070 */
[----:B------:R-:W-:Y:S01]  /*66c0*/  IMAD.MOV.U32 R18, RZ, RZ, -0x1 ;  /* 0xffffffffff127424 */ /* 0x000fe200078e00ff */
[----:B------:R-:W-:Y:S01]  /*66d0*/  PLOP3.LUT P3, PT, PT, PT, UP0, 0x80, 0x0 ;  /* 0x000000000000781c */ /* 0x000fe20003f6f008 */
[----:B------:R-:W0:Y:S01]  /*66e0*/  @P4 S2R R5, SR_CgaCtaId ;  /* 0x0000000000054919 */ /* 0x000e220000008800 */
[----:B------:R-:W-:-:S04]  /*66f0*/  @P4 MOV R4, 0x400 ;  /* 0x0000040000044802 */ /* 0x000fc80000000f00 */
[----:B0-----:R-:W-:Y:S01]  /*6700*/  @P4 LEA R6, R5, R4, 0x18 ;  /* 0x0000000405064211 */ /* 0x001fe200078ec0ff */
[----:B------:R-:W-:Y:S01]  /*6710*/  IMAD.WIDE.U32 R4, R7, -0x3831f383, RZ ;  /* 0xc7ce0c7d07047825 */ /* 0x000fe200078e00ff */
[----:B------:R-:W-:Y:S02]  /*6720*/  SEL R4, RZ, 0x1, !P1 ;  /* 0x00000001ff047807 */ /* 0x000fe40004800000 */
[----:B------:R0:W-:Y:S02]  /*6730*/  @P4 SYNCS.ARRIVE.TRANS64.A1T0 RZ, [R6+URZ+0x2c8], RZ ;  /* 0x0002c8ff06ff49a7 */ /* 0x0001e4000810003f */
[----:B------:R-:W-:Y:S02]  /*6740*/  LOP3.LUT R3, R3, R4, RZ, 0x3c, !PT ;  /* 0x0000000403037212 */ /* 0x000fe400078e3cff */
[----:B------:R-:W-:Y:S02]  /*6750*/  PRMT R4, RZ, 0x7610, R4 ;  /* 0x00007610ff047816 */ /* 0x000fe40000000004 */
[----:B0-----:R-:W-:-:S04]  /*6760*/  SHF.R.U32.HI R6, RZ, 0x5, R5 ;  /* 0x00000005ff067819 */ /* 0x001fc80000011605 */
[----:B------:R-:W-:Y:S01]  /*6770*/  @P3 LOP3.LUT R3, R3, 0x1, R6, 0x78, !PT ;  /* 0x0000000103033812 */ /* 0x000fe200078e7806 */
[----:B------:R-:W-:Y:S01]  /*6780*/  IMAD R8, R6, -0x29, R7 ;  /* 0xffffffd706087824 */ /* 0x000fe200078e0207 */
[----:B--2---:R-:W-:-:S04]  /*6790*/  IADD3 R16, P4, R16, R24, RZ ;  /* 0x0000001810107210 */ /* 0x004fc80007f9e0ff */
[----:B------:R-:W-:Y:S01]  /*67a0*/  ISETP.GE.U32.AND P1, PT, R16, UR4, PT ;  /* 0x0000000410007c0c */ /* 0x000fe2000bf26070 */
[----:B------:R-:W-:-:S05]  /*67b0*/  IMAD.X R17, R17, 0x1, R0, P4 ;  /* 0x0000000111117824 */ /* 0x000fca00020e0600 */
[----:B------:R-:W-:-:S13]  /*67c0*/  ISETP.GE.U32.AND.EX P1, PT, R17, UR5, PT, P1 ;  /* 0x0000000511007c0c */ /* 0x000fda000bf26110 */
[----:B------:R-:W-:Y:S05]  /*67d0*/  @P1 BRA `(.L_x_165) ;  /* 0x0000000400501947 */ /* 0x000fea0003800000 */
[----:B------:R-:W0:Y:S01]  /*67e0*/  S2R R13, SR_CTAID.X ;  /* 0x00000000000d7919 */ /* 0x000e220000002500 */
[----:B------:R-:W-:Y:S01]  /*67f0*/  ULDC.64 UR4, c[0x0][0x628] ;  /* 0x00018a0000047ab9 */ /* 0x000fe20000000a00 */
[----:B------:R-:W-:Y:S01]  /*6800*/  ULDC UR7, c[0x0][0x630] ;  /* 0x00018c0000077ab9 */ /* 0x000fe20000000800 */
[----:B------:R-:W-:Y:S01]  /*6810*/  ISETP.NE.U32.AND P1, PT, RZ, UR4, PT ;  /* 0x00000004ff007c0c */ /* 0x000fe2000bf25070 */
[----:B------:R-:W1:Y:S01]  /*6820*/  S2R R14, SR_CTAID.Y ;  /* 0x00000000000e7919 */ /* 0x000e620000002600 */
[----:B------:R-:W-:Y:S01]  /*6830*/  ULDC UR8, c[0x0][0x150] ;  /* 0x0000540000087ab9 */ /* 0x000fe20000000800 */
[----:B------:R-:W-:Y:S01]  /*6840*/  IMAD.MOV.U32 R4, RZ, RZ, R16 ;  /* 0x000000ffff047224 */ /* 0x000fe200078e0010 */
[----:B------:R-:W-:Y:S01]  /*6850*/  ISETP.NE.AND.EX P1, PT, RZ, UR5, PT, P1 ;  /* 0x00000005ff007c0c */ /* 0x000fe2000bf25310 */
[----:B------:R-:W-:Y:S01]  /*6860*/  IMAD.MOV.U32 R5, RZ, RZ, R17 ;  /* 0x000000ffff057224 */ /* 0x000fe200078e0011 */
[----:B0-----:R-:W-:-:S11]  /*6870*/  I2FP.F32.U32 R19, R13 ;  /* 0x0000000d00137245 */ /* 0x001fd60000201000 */
[----:B------:R-:W-:Y:S05]  /*6880*/  @!P1 BRA `(.L_x_166) ;  /* 0x0000000000289947 */ /* 0x000fea0003800000 */
[----:B------:R-:W-:Y:S02]  /*6890*/  ULDC UR6, c[0x0][0x634] ;  /* 0x00018d0000067ab9 */ /* 0x000fe40000000800 */
[----:B------:R-:W-:-:S05]  /*68a0*/  IADD3 R5, P1, R16, UR6, RZ ;  /* 0x0000000610057c10 */ /* 0x000fca000ff3e0ff */
[----:B------:R-:W-:-:S04]  /*68b0*/  IMAD.X R15, RZ, RZ, R17, P1 ;  /* 0x000000ffff0f7224 */ /* 0x000fc800008e0611 */
[----:B------:R-:W-:-:S04]  /*68c0*/  IMAD.WIDE.U32 R6, R15, UR4, RZ ;  /* 0x000000040f067c25 */ /* 0x000fc8000f8e00ff */
[----:B------:R-:W-:-:S04]  /*68d0*/  IMAD.WIDE.U32 R6, P1, R5, UR5, R6 ;  /* 0x0000000505067c25 */ /* 0x000fc8000f820006 */
[----:B------:R-:W-:-:S04]  /*68e0*/  IMAD.WIDE.U32 R4, R5, UR4, RZ ;  /* 0x0000000405047c25 */ /* 0x000fc8000f8e00ff */
[----:B------:R-:W-:Y:S01]  /*68f0*/  IMAD.MOV.U32 R4, RZ, RZ, R7 ;  /* 0x000000ffff047224 */ /* 0x000fe200078e0007 */
[----:B------:R-:W-:Y:S01]  /*6900*/  IADD3 RZ, P3, R5, R6, RZ ;  /* 0x0000000605ff7210 */ /* 0x000fe20007f7e0ff */
[----:B------:R-:W-:-:S04]  /*6910*/  IMAD.X R5, RZ, RZ, RZ, P1 ;  /* 0x000000ffff057224 */ /* 0x000fc800008e06ff */
[----:B------:R-:W-:-:S08]  /*6920*/  IMAD.WIDE.U32.X R4, R15, UR5, R4, P3 ;  /* 0x000000050f047c25 */ /* 0x000fd000098e0404 */
.L_x_166:
[--C-:B------:R-:W-:Y:S01]  /*6930*/  SHF.R.U64 R18, R4, UR7, R5.reuse ;  /* 0x0000000704127c19 */ /* 0x100fe20008001205 */
[----:B------:R-:W-:Y:S01]  /*6940*/  FMUL R19, R19, UR8 ;  /* 0x0000000813137c20 */ /* 0x000fe20008400000 */
[----:B------:R-:W-:Y:S01]  /*6950*/  SHF.R.U32.HI R4, RZ, UR7, R5 ;  /* 0x00000007ff047c19 */ /* 0x000fe20008011605 */
[----:B------:R-:W0:Y:S01]  /*6960*/  LDC R6, c[0x0][0x144] ;  /* 0x00005100ff067b82 */ /* 0x000e220000000800 */
[----:B------:R-:W-:Y:S01]  /*6970*/  IADD3 R5, P1, RZ, -R18, RZ ;  /* 0x80000012ff057210 */ /* 0x000fe20007f3e0ff */
[----:B------:R-:W-:Y:S01]  /*6980*/  ULDC UR6, c[0x0][0x154] ;  /* 0x0000550000067ab9 */ /* 0x000fe20000000800 */
[----:B-1----:R-:W-:Y:S01]  /*6990*/  I2FP.F32.U32 R7, R14 ;  /* 0x0000000e00077245 */ /* 0x002fe20000201000 */
[----:B------:R-:W1:Y:S01]  /*69a0*/  F2I.U32.TRUNC.NTZ R19, R19 ;  /* 0x0000001300137305 */ /* 0x000e62000020f000 */
[----:B------:R-:W-:Y:S01]  /*69b0*/  ULDC.64 UR4, c[0x0][0x620] ;  /* 0x0001880000047ab9 */ /* 0x000fe20000000a00 */
[----:B------:R-:W-:Y:S01]  /*69c0*/  IMAD.X R4, RZ, RZ, ~R4, P1 ;  /* 0x000000ffff047224 */ /* 0x000fe200008e0e04 */
[----:B------:R-:W-:Y:S01]  /*69d0*/  ISETP.NE.AND P4, PT, R2, 0x1, PT ;  /* 0x000000010200780c */ /* 0x000fe20003f85270 */
[----:B------:R-:W-:Y:S01]  /*69e0*/  FMUL R20, R7, UR6 ;  /* 0x0000000607147c20 */ /* 0x000fe20008400000 */
[----:B------:R-:W2:Y:S01]  /*69f0*/  LDC R21, c[0x0][0x148] ;  /* 0x00005200ff157b82 */ /* 0x000ea20000000800 */
[----:B------:R-:W-:Y:S01]  /*6a00*/  IMAD R4, R4, UR4, RZ ;  /* 0x0000000404047c24 */ /* 0x000fe2000f8e02ff */
[----:B------:R-:W-:-:S02]  /*6a10*/  ULDC.64 UR6, c[0x0][0x640] ;  /* 0x0001900000067ab9 */ /* 0x000fc40000000a00 */
[----:B------:R-:W-:Y:S01]  /*6a20*/  ISETP.NE.U32.AND P1, PT, RZ, UR6, PT ;  /* 0x00000006ff007c0c */ /* 0x000fe2000bf25070 */
[----:B------:R-:W3:Y:S01]  /*6a30*/  F2I.U32.TRUNC.NTZ R20, R20 ;  /* 0x0000001400147305 */ /* 0x000ee2000020f000 */
[C---:B------:R-:W-:Y:S02]  /*6a40*/  IMAD R7, R5.reuse, UR5, R4 ;  /* 0x0000000505077c24 */ /* 0x040fe4000f8e0204 */
[----:B------:R-:W-:Y:S01]  /*6a50*/  IMAD.WIDE.U32 R4, R5, UR4, R16 ;  /* 0x0000000405047c25 */ /* 0x000fe2000f8e0010 */
[----:B------:R-:W-:Y:S01]  /*6a60*/  ULDC UR4, c[0x0][0x618] ;  /* 0x0001860000047ab9 */ /* 0x000fe20000000800 */
[----:B------:R-:W-:Y:S02]  /*6a70*/  ISETP.NE.AND.EX P1, PT, RZ, UR7, PT, P1 ;  /* 0x00000007ff007c0c */ /* 0x000fe4000bf25310 */
[----:B------:R-:W-:Y:S02]  /*6a80*/  IMAD.IADD R5, R5, 0x1, R7 ;  /* 0x0000000105057824 */ /* 0x000fe400078e0207 */
[----:B-1----:R-:W-:-:S03]  /*6a90*/  IMAD.MOV R19, RZ, RZ, -R19 ;  /* 0x000000ffff137224 */ /* 0x002fc600078e0a13 */
[----:B------:R-:W-:Y:S01]  /*6aa0*/  SHF.R.U64 R15, R4, UR4, R5 ;  /* 0x00000004040f7c19 */ /* 0x000fe20008001205 */
[----:B0-----:R-:W-:Y:S01]  /*6ab0*/  IMAD R13, R6, R19, R13 ;  /* 0x00000013060d7224 */ /* 0x001fe200078e020d */
[----:B------:R-:W-:Y:S01]  /*6ac0*/  SHF.R.U32.HI R4, RZ, UR4, R5 ;  /* 0x00000004ff047c19 */ /* 0x000fe20008011605 */
[----:B------:R-:W-:Y:S01]  /*6ad0*/  ULDC UR4, c[0x0][0x608] ;  /* 0x0001820000047ab9 */ /* 0x000fe20000000800 */
[----:B---3--:R-:W-:Y:S02]  /*6ae0*/  IMAD.MOV R6, RZ, RZ, -R20 ;  /* 0x000000ffff067224 */ /* 0x008fe400078e0a14 */
[--C-:B------:R-:W-:Y:S02]  /*6af0*/  SHF.R.U64 R20, R15, UR4, R4.reuse ;  /* 0x000000040f147c19 */ /* 0x100fe40008001204 */
[----:B------:R-:W-:Y:S01]  /*6b00*/  SHF.R.U32.HI R5, RZ, UR4, R4 ;  /* 0x00000004ff057c19 */ /* 0x000fe20008011604 */
[----:B------:R-:W-:Y:S01]  /*6b10*/  ULDC UR4, c[0x0][0x658] ;  /* 0x0001960000047ab9 */ /* 0x000fe20000000800 */
[----:B--2---:R-:W-:-:S02]  /*6b20*/  @P4 IMAD R13, R21, R6, R14 ;  /* 0x00000006150d4224 */ /* 0x004fc400078e020e */
[--C-:B------:R-:W-:Y:S02]  /*6b30*/  SHF.R.U64 R14, R20, UR4, R5.reuse ;  /* 0x00000004140e7c19 */ /* 0x100fe40008001205 */
[----:B------:R-:W-:-:S03]  /*6b40*/  SHF.R.U32.HI R19, RZ, UR4, R5 ;  /* 0x00000004ff137c19 */ /* 0x000fc60008011605 */
[----:B------:R-:W-:Y:S02]  /*6b50*/  IMAD.MOV.U32 R6, RZ, RZ, R14 ;  /* 0x000000ffff067224 */ /* 0x000fe400078e000e */
[----:B------:R-:W-:Y:S01]  /*6b60*/  IMAD.MOV.U32 R5, RZ, RZ, R19 ;  /* 0x000000ffff057224 */ /* 0x000fe200078e0013 */
[----:B------:R-:W-:Y:S06]  /*6b70*/  @!P1 BRA `(.L_x_167) ;  /* 0x00000000002c9947 */ /* 0x000fec0003800000 */
        /* <DEDUP_REMOVED lines=9> */
[----:B------:R-:W-:-:S04]  /*6c10*/  IMAD.WIDE.U32.X R4, R19, UR7, R4, P3 ;  /* 0x0000000713047c25 */ /* 0x000fc800098e0404 */
[----:B------:R-:W-:-:S07]  /*6c20*/  IMAD.MOV.U32 R6, RZ, RZ, R4 ;  /* 0x000000ffff067224 */ /* 0x000fce00078e0004 */
.L_x_167:
[----:B------:R-:W-:Y:S01]  /*6c30*/  ULDC UR4, c[0x0][0x648] ;  /* 0x0001920000047ab9 */ /* 0x000fe20000000800 */
[----:B------:R-:W-:Y:S01]  /*6c40*/  LOP3.LUT R4, R20, UR16, RZ, 0xc0, !PT ;  /* 0x0000001014047c12 */ /* 0x000fe2000f8ec0ff */
[----:B------:R-:W-:Y:S01]  /*6c50*/  ULDC UR5, c[0x0][0x610] ;  /* 0x0001840000057ab9 */ /* 0x000fe20000000800 */
[----:B------:R-:W-:Y:S01]  /*6c60*/  SHF.R.U64 R5, R6, UR4, R5 ;  /* 0x0000000406057c19 */ /* 0x000fe20008001205 */
[----:B------:R-:W-:Y:S01]  /*6c70*/  ULDC UR4, c[0x0][0x638] ;  /* 0x00018e0000047ab9 */ /* 0x000fe20000000800 */
[----:B------:R-:W-:-:S03]  /*6c80*/  LOP3.LUT R15, R15, UR15, RZ, 0xc0, !PT ;  /* 0x0000000f0f0f7c12 */ /* 0x000fc6000f8ec0ff */
[----:B------:R-:W-:Y:S02]  /*6c90*/  IMAD.MOV R7, RZ, RZ, -R5 ;  /* 0x000000ffff077224 */ /* 0x000fe400078e0a05 */
[----:B------:R-:W-:Y:S02]  /*6ca0*/  IMAD R4, R5, UR17, R4 ;  /* 0x0000001105047c24 */ /* 0x000fe4000f8e0204 */
[----:B------:R-:W-:Y:S01]  /*6cb0*/  IMAD R14, R7, UR4, R14 ;  /* 0x00000004070e7c24 */ /* 0x000fe2000f8e020e */
[----:B------:R-:W-:Y:S01]  /*6cc0*/  ULDC UR4, c[0x0][0x600] ;  /* 0x0001800000047ab9 */ /* 0x000fe20000000800 */
[----:B------:R-:W-:Y:S02]  /*6cd0*/  IMAD R13, R4, UR5, R13 ;  /* 0x00000005040d7c24 */ /* 0x000fe4000f8e020d */
[----:B------:R-:W-:Y:S02]  /*6ce0*/  IMAD R14, R14, UR4, R15 ;  /* 0x000000040e0e7c24 */ /* 0x000fe4000f8e020f */
[----:B------:R-:W-:-:S03]  /*6cf0*/  IMAD.MOV.U32 R4, RZ, RZ, 0x1 ;  /* 0x00000001ff047424 */ /* 0x000fc600078e00ff */
[----:B------:R-:W-:Y:S02]  /*6d00*/  SEL R19, R14, R13, !P4 ;  /* 0x0000000d0e137207 */ /* 0x000fe40006000000 */
[----:B------:R-:W-:-:S07]  /*6d10*/  SEL R22, R13, R14, !P4 ;  /* 0x0000000e0d167207 */ /* 0x000fce0006000000 */
.L_x_165:
[----:B------:R-:W-:Y:S05]  /*6d20*/  BSYNC B1 ;  /* 0x0000000000017941 */ /* 0x000fea0003800000 */
.L_x_164:
[----:B------:R-:W-:-:S13]  /*6d30*/  LOP3.LUT P1, RZ, R4, 0xff, RZ, 0xc0, !PT ;  /* 0x000000ff04ff7812 */ /* 0x000fda000782c0ff */
[----:B------:R-:W-:Y:S05]  /*6d40*/  @P1 BRA `(.L_x_168) ;  /* 0xfffffff400301947 */ /* 0x000fea000383ffff */
[----:B------:R-:W-:Y:S05]  /*6d50*/  BSYNC B0 ;  /* 0x0000000000007941 */ /* 0x000fea0003800000 */
.L_x_156:
[----:B------:R-:W-:-:S03]  /*6d60*/  UMOV UR4, 0xffffffff ;  /* 0xffffffff00047882 */ /* 0x000fc60000000000 */
[----:B------:R-:W-:Y:S05]  /*6d70*/  BRA.DIV UR4, `(.L_x_169) ;  /* 0x0000001a047c7947 */ /* 0x000fea000b800000 */
[----:B------:R-:W-:-:S13]  /*6d80*/  ELECT P6, URZ, PT ;  /* 0x00000000003f782f */ /* 0x000fda00038c0000 */
.L_x_222:
[----:B------:R-:W-:Y:S04]  /*6d90*/  BSSY B0, `(.L_x_170) ;  /* 0x0000178000007945 */ /* 0x000fe80003800000 */
[----:B------:R-:W-:Y:S05]  /*6da0*/  @!P6 BRA `(.L_x_171) ;  /* 0x0000001400d8e947 */ /* 0x000fea0003800000 */
[----:B------:R-:W-:-:S04]  /*6db0*/  LOP3.LUT R23, R23, 0x2, RZ, 0xfc, !PT ;  /* 0x0000000217177812 */ /* 0x000fc800078efcff */
[----:B------:R-:W-:-:S13]  /*6dc0*/  ISETP.NE.AND P0, PT, R23, 0x3, PT ;  /* 0x000000031700780c */ /* 0x000fda0003f05270 */
[----:B------:R-:W-:Y:S05]  /*6dd0*/  @!P0 BRA `(.L_x_172) ;  /* 0x0000000000048947 */ /* 0x000fea0003800000 */
[----:B------:R-:W-:Y:S01]  /*6de0*/  BPT.TRAP 0x1 ;  /* 0x000000040000795c */ /* 0x000fe20000300000 */
.L_x_172:
[----:B------:R-:W0:Y:S01]  /*6df0*/  S2R R5, SR_CgaCtaId ;  /* 0x0000000000057919 */ /* 0x000e220000008800 */
[----:B------:R-:W-:Y:S02]  /*6e00*/  MOV R0, 0x400 ;  /* 0x0000040000007802 */ /* 0x000fe40000000f00 */
[----:B------:R-:W-:Y:S02]  /*6e10*/  SHF.L.U32 R2, R3, 0x1f, RZ ;  /* 0x0000001f03027819 */ /* 0x000fe400000006ff */
[----:B0-----:R-:W-:-:S05]  /*6e20*/  LEA R5, R5, R0, 0x18 ;  /* 0x0000000005057211 */ /* 0x001fca00078ec0ff */
[----:B------:R-:W-:-:S04]  /*6e30*/  VIADD R5, R5, 0x148 ;  /* 0x0000014805057836 */ /* 0x000fc80000000000 */
[C---:B------:R-:W-:Y:S02]  /*6e40*/  IMAD R7, R8.reuse, 0x8, R5 ;  /* 0x0000000808077824 */ /* 0x040fe400078e0205 */
[----:B------:R-:W-:Y:S02]  /*6e50*/  VIADD R8, R8, 0x1 ;  /* 0x0000000108087836 */ /* 0x000fe40000000000 */
[----:B------:R-:W0:Y:S03]  /*6e60*/  SYNCS.PHASECHK.TRANS64.TRYWAIT P0, [R7+URZ], R2 ;  /* 0x00000002070075a7 */ /* 0x000e26000800017f */
[----:B------:R-:W-:-:S04]  /*6e70*/  ISETP.NE.AND P1, PT, R8, 0x29, PT ;  /* 0x000000290800780c */ /* 0x000fc80003f25270 */
[----:B------:R-:W-:Y:S02]  /*6e80*/  SEL R0, RZ, 0x1, P1 ;  /* 0x00000001ff007807 */ /* 0x000fe40000800000 */
[----:B------:R-:W-:Y:S02]  /*6e90*/  SEL R8, R8, RZ, P1 ;  /* 0x000000ff08087207 */ /* 0x000fe40000800000 */
[----:B------:R-:W-:-:S03]  /*6ea0*/  LOP3.LUT R9, R3, R0, RZ, 0x3c, !PT ;  /* 0x0000000003097212 */ /* 0x000fc600078e3cff */
[----:B------:R-:W-:Y:S01]  /*6eb0*/  IMAD R6, R8, 0x8, R5 ;  /* 0x0000000808067824 */ /* 0x000fe200078e0205 */
[----:B------:R-:W-:Y:S01]  /*6ec0*/  SHF.L.U32 R3, R9, 0x1f, RZ ;  /* 0x0000001f09037819 */ /* 0x000fe200000006ff */
[----:B0-----:R-:W-:Y:S06]  /*6ed0*/  @!P0 BRA `(.L_x_173) ;  /* 0x0000001800448947 */ /* 0x001fec0003800000 */
.L_x_223:
[----:B------:R-:W1:Y:S01]  /*6ee0*/  SYNCS.PHASECHK.TRANS64.TRYWAIT P0, [R6+URZ], R3 ;  /* 0x00000003060075a7 */ /* 0x000e62000800017f */
[----:B------:R-:W-:-:S05]  /*6ef0*/  VIADD R0, R8, 0x1 ;  /* 0x0000000108007836 */ /* 0x000fca0000000000 */
[----:B------:R-:W-:-:S04]  /*6f00*/  ISETP.NE.AND P1, PT, R0, 0x29, PT ;  /* 0x000000290000780c */ /* 0x000fc80003f25270 */
[----:B0-----:R-:W-:Y:S02]  /*6f10*/  SEL R2, RZ, 0x1, P1 ;  /* 0x00000001ff027807 */ /* 0x001fe40000800000 */
[----:B------:R-:W-:Y:S02]  /*6f20*/  SEL R0, R0, RZ, P1 ;  /* 0x000000ff00007207 */ /* 0x000fe40000800000 */
[----:B------:R-:W-:-:S03]  /*6f30*/  LOP3.LUT R9, R9, R2, RZ, 0x3c, !PT ;  /* 0x0000000209097212 */ /* 0x000fc600078e3cff */
[----:B------:R-:W-:Y:S01]  /*6f40*/  IMAD R7, R0, 0x8, R5 ;  /* 0x0000000800077824 */ /* 0x000fe200078e0205 */
[----:B------:R-:W-:Y:S01]  /*6f50*/  SHF.L.U32 R4, R9, 0x1f, RZ ;  /* 0x0000001f09047819 */ /* 0x000fe200000006ff */
[----:B-1----:R-:W-:Y:S06]  /*6f60*/  @!P0 BRA `(.L_x_174) ;  /* 0x0000001800348947 */ /* 0x002fec0003800000 */
.L_x_224:
[----:B------:R-:W1:Y:S01]  /*6f70*/  SYNCS.PHASECHK.TRANS64.TRYWAIT P0, [R7+URZ], R4 ;  /* 0x00000004070075a7 */ /* 0x000e62000800017f */
[----:B------:R-:W-:-:S05]  /*6f80*/  VIADD R0, R0, 0x1 ;  /* 0x0000000100007836 */ /* 0x000fca0000000000 */
[----:B------:R-:W-:-:S04]  /*6f90*/  ISETP.NE.AND P1, PT, R0, 0x29, PT ;  /* 0x000000290000780c */ /* 0x000fc80003f25270 */
[----:B------:R-:W-:Y:S02]  /*6fa0*/  SEL R2, RZ, 0x1, P1 ;  /* 0x00000001ff027807 */ /* 0x000fe40000800000 */
[----:B------:R-:W-:Y:S02]  /*6fb0*/  SEL R0, R0, RZ, P1 ;  /* 0x000000ff00007207 */ /* 0x000fe40000800000 */
[----:B------:R-:W-:-:S03]  /*6fc0*/  LOP3.LUT R9, R9, R2, RZ, 0x3c, !PT ;  /* 0x0000000209097212 */ /* 0x000fc600078e3cff */
[----:B0-----:R-:W-:Y:S01]  /*6fd0*/  IMAD R6, R0, 0x8, R5 ;  /* 0x0000000800067824 */ /* 0x001fe200078e0205 */
[----:B------:R-:W-:Y:S01]  /*6fe0*/  SHF.L.U32 R3, R9, 0x1f, RZ ;  /* 0x0000001f09037819 */ /* 0x000fe200000006ff */
[----:B-1----:R-:W-:Y:S06]  /*6ff0*/  @!P0 BRA `(.L_x_175) ;  /* 0x0000001800248947 */ /* 0x002fec0003800000 */
.L_x_225:
        /* <DEDUP_REMOVED lines=9> */
.L_x_226:
        /* <DEDUP_REMOVED lines=9> */
.L_x_227:
        /* <DEDUP_REMOVED lines=9> */
.L_x_228:
        /* <DEDUP_REMOVED lines=9> */
.L_x_229:
        /* <DEDUP_REMOVED lines=9> */
.L_x_230:
        /* <DEDUP_REMOVED lines=9> */
.L_x_231:
        /* <DEDUP_REMOVED lines=9> */
.L_x_232:
        /* <DEDUP_REMOVED lines=9> */
.L_x_233:
        /* <DEDUP_REMOVED lines=9> */
.L_x_234:
        /* <DEDUP_REMOVED lines=9> */
.L_x_235:
        /* <DEDUP_REMOVED lines=9> */
.L_x_236:
        /* <DEDUP_REMOVED lines=9> */
.L_x_237:
        /* <DEDUP_REMOVED lines=9> */
.L_x_238:
        /* <DEDUP_REMOVED lines=9> */
.L_x_239:
        /* <DEDUP_REMOVED lines=9> */
.L_x_240:
        /* <DEDUP_REMOVED lines=9> */
.L_x_241:
        /* <DEDUP_REMOVED lines=9> */
.L_x_242:
        /* <DEDUP_REMOVED lines=9> */
.L_x_243:
        /* <DEDUP_REMOVED lines=9> */
.L_x_244:
        /* <DEDUP_REMOVED lines=9> */
.L_x_245:
        /* <DEDUP_REMOVED lines=9> */
.L_x_246:
        /* <DEDUP_REMOVED lines=9> */
.L_x_247:
        /* <DEDUP_REMOVED lines=9> */
.L_x_248:
        /* <DEDUP_REMOVED lines=9> */
.L_x_249:
        /* <DEDUP_REMOVED lines=9> */
.L_x_250:
        /* <DEDUP_REMOVED lines=9> */
.L_x_251:
        /* <DEDUP_REMOVED lines=9> */
.L_x_252:
        /* <DEDUP_REMOVED lines=9> */
.L_x_253:
        /* <DEDUP_REMOVED lines=9> */
.L_x_254:
        /* <DEDUP_REMOVED lines=9> */
.L_x_255:
        /* <DEDUP_REMOVED lines=9> */
.L_x_256:
        /* <DEDUP_REMOVED lines=9> */
.L_x_257:
        /* <DEDUP_REMOVED lines=9> */
.L_x_258:
        /* <DEDUP_REMOVED lines=9> */
.L_x_259:
        /* <DEDUP_REMOVED lines=9> */
.L_x_260:
        /* <DEDUP_REMOVED lines=9> */
.L_x_261:
[----:B------:R-:W1:Y:S01]  /*8440*/  SYNCS.PHASECHK.TRANS64.TRYWAIT P0, [R6+URZ], R3 ;  /* 0x00000003060075a7 */ /* 0x000e62000800017f */
[----:B------:R-:W-:-:S05]  /*8450*/  VIADD R0, R0, 0x1 ;  /* 0x0000000100007836 */ /* 0x000fca0000000000 */
[----:B------:R-:W-:-:S04]  /*8460*/  ISETP.NE.AND P1, PT, R0, 0x29, PT ;  /* 0x000000290000780c */ /* 0x000fc80003f25270 */
[----:B------:R-:W-:Y:S02]  /*8470*/  SEL R2, RZ, 0x1, P1 ;  /* 0x00000001ff027807 */ /* 0x000fe40000800000 */
[----:B------:R-:W-:Y:S02]  /*8480*/  SEL R0, R0, RZ, P1 ;  /* 0x000000ff00007207 */ /* 0x000fe40000800000 */
[----:B------:R-:W-:Y:S01]  /*8490*/  LOP3.LUT R2, R9, R2, RZ, 0x3c, !PT ;  /* 0x0000000209027212 */ /* 0x000fe200078e3cff */
[----:B-1----:R-:W-:Y:S06]  /*84a0*/  @!P0 BRA `(.L_x_212) ;  /* 0x0000000c00dc8947 */ /* 0x002fec0003800000 */
.L_x_262:
[----:B------:R-:W-:Y:S01]  /*84b0*/  IMAD R5, R0, 0x8, R5 ;  /* 0x0000000800057824 */ /* 0x000fe200078e0205 */
[----:B------:R-:W-:-:S07]  /*84c0*/  SHF.L.U32 R0, R2, 0x1f, RZ ;  /* 0x0000001f02007819 */ /* 0x000fce00000006ff */
.L_x_213:
[----:B--2---:R2:W3:Y:S02]  /*84d0*/  SYNCS.PHASECHK.TRANS64.TRYWAIT P0, [R5+URZ], R0 ;  /* 0x00000000050075a7 */ /* 0x0044e4000800017f */
[----:B---3--:R-:W-:Y:S05]  /*84e0*/  @!P0 NANOSLEEP.SYNCS 0x989680 ;  /* 0x009896800000895d */ /* 0x008fea0003900000 */
[----:B------:R-:W3:Y:S02]  /*84f0*/  @!P0 SYNCS.PHASECHK.TRANS64 P0, [R5+URZ], R0 ;  /* 0x00000000050085a7 */ /* 0x000ee4000800007f */
[----:B---3--:R-:W-:Y:S05]  /*8500*/  @!P0 BRA `(.L_x_213) ;  /* 0xfffffffc00f08947 */ /* 0x008fea000383ffff */
.L_x_171:
[----:B------:R-:W-:Y:S05]  /*8510*/  BSYNC B0 ;  /* 0x0000000000007941 */ /* 0x000fea0003800000 */
.L_x_170:
[----:B------:R-:W-:Y:S05]  /*8520*/  EXIT ;  /* 0x000000000000794d */ /* 0x000fea0003800000 */
.L_x_20:
[----:B-1----:R-:W-:-:S04]  /*8530*/  IMAD.U32 R3, RZ, RZ, UR43 ;  /* 0x0000002bff037e24 */ /* 0x002fc8000f8e00ff */
[----:B------:R1:W2:Y:S03]  /*8540*/  SYNCS.PHASECHK.TRANS64.TRYWAIT P0, [R3+URZ+-0x8], R0 ;  /* 0xfffff800030075a7 */ /* 0x0002a6000800017f */
[----:B--2---:R-:W-:Y:S05]  /*8550*/  @!P0 NANOSLEEP.SYNCS 0x989680 ;  /* 0x009896800000895d */ /* 0x004fea0003900000 */
[----:B------:R-:W2:Y:S02]  /*8560*/  @!P0 SYNCS.PHASECHK.TRANS64 P0, [R3+URZ+-0x8], R0 ;  /* 0xfffff800030085a7 */ /* 0x000ea4000800007f */
[----:B--2---:R-:W-:Y:S05]  /*8570*/  @!P0 BRA `(.L_x_20) ;  /* 0xfffffffc00ec8947 */ /* 0x004fea000383ffff */
[----:B------:R-:W-:Y:S05]  /*8580*/  BRA `(.L_x_214) ;  /* 0xffffff9400bc7947 */ /* 0x000fea000383ffff */
.L_x_25:
[----:B--2---:R2:W3:Y:S02]  /*8590*/  SYNCS.PHASECHK.TRANS64.TRYWAIT P1, [R3+URZ], R0 ;  /* 0x00000000030075a7 */ /* 0x0044e4000802017f */
[----:B---3--:R-:W-:Y:S05]  /*85a0*/  @!P1 NANOSLEEP.SYNCS 0x989680 ;  /* 0x009896800000995d */ /* 0x008fea0003900000 */
[----:B------:R-:W3:Y:S02]  /*85b0*/  @!P1 SYNCS.PHASECHK.TRANS64 P1, [R3+URZ], R0 ;  /* 0x00000000030095a7 */ /* 0x000ee4000802007f */
[----:B---3--:R-:W-:Y:S05]  /*85c0*/  @!P1 BRA `(.L_x_25) ;  /* 0xfffffffc00f09947 */ /* 0x008fea000383ffff */
[----:B------:R-:W-:Y:S05]  /*85d0*/  BRA `(.L_x_24) ;  /* 0xffffff98002c7947 */ /* 0x000fea000383ffff */
.L_x_30:
[----:B--2---:R-:W-:-:S04]  /*85e0*/  IMAD.U32 R5, RZ, RZ, UR4 ;  /* 0x00000004ff057e24 */ /* 0x004fc8000f8e00ff */
[----:B------:R2:W3:Y:S03]  /*85f0*/  SYNCS.PHASECHK.TRANS64.TRYWAIT P1, [R5+URZ], R4 ;  /* 0x00000004050075a7 */ /* 0x0004e6000802017f */
[----:B---3--:R-:W-:Y:S05]  /*8600*/  @!P1 NANOSLEEP.SYNCS 0x989680 ;  /* 0x009896800000995d */ /* 0x008fea0003900000 */
[----:B------:R-:W3:Y:S02]  /*8610*/  @!P1 SYNCS.PHASECHK.TRANS64 P1, [R5+URZ], R4 ;  /* 0x00000004050095a7 */ /* 0x000ee4000802007f */
[----:B---3--:R-:W-:Y:S05]  /*8620*/  @!P1 BRA `(.L_x_30) ;  /* 0xfffffffc00ec9947 */ /* 0x008fea000383ffff */
[----:B------:R-:W-:Y:S05]  /*8630*/  BRA `(.L_x_29) ;  /* 0xffffff9c001c7947 */ /* 0x000fea000383ffff */
.L_x_36:
[----:B0-----:R-:W-:-:S04]  /*8640*/  IMAD.U32 R3, RZ, RZ, UR43 ;  /* 0x0000002bff037e24 */ /* 0x001fc8000f8e00ff */
[----:B------:R0:W1:Y:S03]  /*8650*/  SYNCS.PHASECHK.TRANS64.TRYWAIT P0, [R3+URZ+0x8], R0 ;  /* 0x00000800030075a7 */ /* 0x000066000800017f */
[----:B-1----:R-:W-:Y:S05]  /*8660*/  @!P0 NANOSLEEP.SYNCS 0x989680 ;  /* 0x009896800000895d */ /* 0x002fea0003900000 */
[----:B------:R-:W1:Y:S02]  /*8670*/  @!P0 SYNCS.PHASECHK.TRANS64 P0, [R3+URZ+0x8], R0 ;  /* 0x00000800030085a7 */ /* 0x000e64000800007f */
[----:B-1----:R-:W-:Y:S05]  /*8680*/  @!P0 BRA `(.L_x_36) ;  /* 0xfffffffc00ec8947 */ /* 0x002fea000383ffff */
[----:B------:R-:W-:Y:S05]  /*8690*/  BRA `(.L_x_215) ;  /* 0xffffffa0009c7947 */ /* 0x000fea000383ffff */
.L_x_157:
[----:B------:R-:W-:Y:S01]  /*86a0*/  BSSY B1, `(.L_x_216) ;  /* 0x0000006000017945 */ /* 0x000fe20003800000 */
[----:B------:R-:W-:-:S07]  /*86b0*/  IMAD.MOV.U32 R15, RZ, RZ, -0x1 ;  /* 0xffffffffff0f7424 */ /* 0x000fce00078e00ff */
[----:B-----5:R-:W-:Y:S05]  /*86c0*/  WARPSYNC.COLLECTIVE R15, `(.L_x_217) ;  /* 0x000000000f0c7348 */ /* 0x020fea0003c00000 */
[----:B------:R-:W-:Y:S02]  /*86d0*/  ELECT P6, UR62, PT ;  /* 0x00000000003e782f */ /* 0x000fe400038c0000 */
[----:B------:R-:W-:Y:S01]  /*86e0*/  MOV R14, UR62 ;  /* 0x0000003e000e7c02 */ /* 0x000fe20008000f00 */
[----:B-----5:R-:W-:Y:S10]  /*86f0*/  ENDCOLLECTIVE ;  /* 0x000000000000791b */ /* 0x020ff40003800000 */
.L_x_217:
[----:B------:R-:W-:Y:S05]  /*8700*/  BSYNC B1 ;  /* 0x0000000000017941 */ /* 0x000fea0003800000 */
.L_x_216:
[----:B------:R-:W-:Y:S05]  /*8710*/  BRA `(.L_x_218) ;  /* 0xffffffd800c87947 */ /* 0x000fea000383ffff */
.L_x_160:
[----:B-1----:R1:W2:Y:S02]  /*8720*/  SYNCS.PHASECHK.TRANS64.TRYWAIT P1, [R13+URZ+0x148], R6 ;  /* 0x000148060d0075a7 */ /* 0x0022a4000802017f */
[----:B--2---:R-:W-:Y:S05]  /*8730*/  @!P1 NANOSLEEP.SYNCS 0x989680 ;  /* 0x009896800000995d */ /* 0x004fea0003900000 */
[----:B------:R-:W2:Y:S02]  /*8740*/  @!P1 SYNCS.PHASECHK.TRANS64 P1, [R13+URZ+0x148], R6 ;  /* 0x000148060d0095a7 */ /* 0x000ea4000802007f */
[----:B--2---:R-:W-:Y:S05]  /*8750*/  @!P1 BRA `(.L_x_160) ;  /* 0xfffffffc00f09947 */ /* 0x004fea000383ffff */
[----:B------:R-:W-:Y:S05]  /*8760*/  BRA `(.L_x_219) ;  /* 0xffffffdc00007947 */ /* 0x000fea000383ffff */
.L_x_169:
[----:B------:R-:W-:Y:S01]  /*8770*/  BSSY B0, `(.L_x_220) ;  /* 0x0000006000007945 */ /* 0x000fe20003800000 */
[----:B------:R-:W-:-:S07]  /*8780*/  IMAD.MOV.U32 R15, RZ, RZ, -0x1 ;  /* 0xffffffffff0f7424 */ /* 0x000fce00078e00ff */
[----:B-----5:R-:W-:Y:S05]  /*8790*/  WARPSYNC.COLLECTIVE R15, `(.L_x_221) ;  /* 0x000000000f0c7348 */ /* 0x020fea0003c00000 */
[----:B------:R-:W-:Y:S02]  /*87a0*/  ELECT P6, UR62, PT ;  /* 0x00000000003e782f */ /* 0x000fe400038c0000 */
[----:B------:R-:W-:Y:S01]  /*87b0*/  MOV R14, UR62 ;  /* 0x0000003e000e7c02 */ /* 0x000fe20008000f00 */
[----:B-----5:R-:W-:Y:S10]  /*87c0*/  ENDCOLLECTIVE ;  /* 0x000000000000791b */ /* 0x020ff40003800000 */
.L_x_221:
[----:B------:R-:W-:Y:S05]  /*87d0*/  BSYNC B0 ;  /* 0x0000000000007941 */ /* 0x000fea0003800000 */
.L_x_220:
[----:B------:R-:W-:Y:S05]  /*87e0*/  BRA `(.L_x_222) ;  /* 0xffffffe400687947 */ /* 0x000fea000383ffff */
.L_x_173:
[----:B0-----:R0:W1:Y:S02]  /*87f0*/  SYNCS.PHASECHK.TRANS64.TRYWAIT P0, [R7+URZ], R2 ;  /* 0x00000002070075a7 */ /* 0x001064000800017f */
[----:B-1----:R-:W-:Y:S05]  /*8800*/  @!P0 NANOSLEEP.SYNCS 0x989680 ;  /* 0x009896800000895d */ /* 0x002fea0003900000 */
[----:B------:R-:W1:Y:S02]  /*8810*/  @!P0 SYNCS.PHASECHK.TRANS64 P0, [R7+URZ], R2 ;  /* 0x00000002070085a7 */ /* 0x000e64000800007f */
[----:B-1----:R-:W-:Y:S05]  /*8820*/  @!P0 BRA `(.L_x_173) ;  /* 0xfffffffc00f08947 */ /* 0x002fea000383ffff */
[----:B------:R-:W-:Y:S05]  /*8830*/  BRA `(.L_x_223) ;  /* 0xffffffe400a87947 */ /* 0x000fea000383ffff */
.L_x_174:
[----:B0-----:R0:W1:Y:S02]  /*8840*/  SYNCS.PHASECHK.TRANS64.TRYWAIT P0, [R6+URZ], R3 ;  /* 0x00000003060075a7 */ /* 0x001064000800017f */
[----:B-1----:R-:W-:Y:S05]  /*8850*/  @!P0 NANOSLEEP.SYNCS 0x989680 ;  /* 0x009896800000895d */ /* 0x002fea0003900000 */
[----:B------:R-:W1:Y:S02]  /*8860*/  @!P0 SYNCS.PHASECHK.TRANS64 P0, [R6+URZ], R3 ;  /* 0x00000003060085a7 */ /* 0x000e64000800007f */
[----:B-1----:R-:W-:Y:S05]  /*8870*/  @!P0 BRA `(.L_x_174) ;  /* 0xfffffffc00f08947 */ /* 0x002fea000383ffff */
[----:B------:R-:W-:Y:S05]  /*8880*/  BRA `(.L_x_224) ;  /* 0xffffffe400b87947 */ /* 0x000fea000383ffff */
.L_x_175:
[----:B0-----:R0:W1:Y:S02]  /*8890*/  SYNCS.PHASECHK.TRANS64.TRYWAIT P0, [R7+URZ], R4 ;  /* 0x00000004070075a7 */ /* 0x001064000800017f */
[----:B-1----:R-:W-:Y:S05]  /*88a0*/  @!P0 NANOSLEEP.SYNCS 0x989680 ;  /* 0x009896800000895d */ /* 0x002fea0003900000 */
[----:B------:R-:W1:Y:S02]  /*88b0*/  @!P0 SYNCS.PHASECHK.TRANS64 P0, [R7+URZ], R4 ;  /* 0x00000004070085a7 */ /* 0x000e64000800007f */
[----:B-1----:R-:W-:Y:S05]  /*88c0*/  @!P0 BRA `(.L_x_175) ;  /* 0xfffffffc00f08947 */ /* 0x002fea000383ffff */
[----:B------:R-:W-:Y:S05]  /*88d0*/  BRA `(.L_x_225) ;  /* 0xffffffe400c87947 */ /* 0x000fea000383ffff */
.L_x_176:
[----:B0-----:R0:W1:Y:S02]  /*88e0*/  SYNCS.PHASECHK.TRANS64.TRYWAIT P0, [R6+URZ], R3 ;  /* 0x00000003060075a7 */ /* 0x001064000800017f */
[----:B-1----:R-:W-:Y:S05]  /*88f0*/  @!P0 NANOSLEEP.SYNCS 0x989680 ;  /* 0x009896800000895d */ /* 0x002fea0003900000 */
[----:B------:R-:W1:Y:S02]  /*8900*/  @!P0 SYNCS.PHASECHK.TRANS64 P0, [R6+URZ], R3 ;  /* 0x00000003060085a7 */ /* 0x000e64000800007f */
[----:B-1----:R-:W-:Y:S05]  /*8910*/  @!P0 BRA `(.L_x_176) ;  /* 0xfffffffc00f08947 */ /* 0x002fea000383ffff */
[----:B------:R-:W-:Y:S05]  /*8920*/  BRA `(.L_x_226) ;  /* 0xffffffe400d87947 */ /* 0x000fea000383ffff */
.L_x_177:
[----:B0-----:R0:W1:Y:S02]  /*8930*/  SYNCS.PHASECHK.TRANS64.TRYWAIT P0, [R7+URZ], R4 ;  /* 0x00000004070075a7 */ /* 0x001064000800017f */
[----:B-1----:R-:W-:Y:S05]  /*8940*/  @!P0 NANOSLEEP.SYNCS 0x989680 ;  /* 0x009896800000895d */ /* 0x002fea0003900000 */
[----:B------:R-:W1:Y:S02]  /*8950*/  @!P0 SYNCS.PHASECHK.TRANS64 P0, [R7+URZ], R4 ;  /* 0x00000004070085a7 */ /* 0x000e64000800007f */
[----:B-1----:R-:W-:Y:S05]  /*8960*/  @!P0 BRA `(.L_x_177) ;  /* 0xfffffffc00f08947 */ /* 0x002fea000383ffff */
[----:B------:R-:W-:Y:S05]  /*8970*/  BRA `(.L_x_227) ;  /* 0xffffffe400e87947 */ /* 0x000fea000383ffff */
.L_x_178:
[----:B0-----:R0:W1:Y:S02]  /*8980*/  SYNCS.PHASECHK.TRANS64.TRYWAIT P0, [R6+URZ], R3 ;  /* 0x00000003060075a7 */ /* 0x001064000800017f */
[----:B-1----:R-:W-:Y:S05]  /*8990*/  @!P0 NANOSLEEP.SYNCS 0x989680 ;  /* 0x009896800000895d */ /* 0x002fea0003900000 */
[----:B------:R-:W1:Y:S02]  /*89a0*/  @!P0 SYNCS.PHASECHK.TRANS64 P0, [R6+URZ], R3 ;  /* 0x00000003060085a7 */ /* 0x000e64000800007f */
[----:B-1----:R-:W-:Y:S05]  /*89b0*/  @!P0 BRA `(.L_x_178) ;  /* 0xfffffffc00f08947 */ /* 0x002fea000383ffff */
[----:B------:R-:W-:Y:S05]  /*89c0*/  BRA `(.L_x_228) ;  /* 0xffffffe400f87947 */ /* 0x000fea000383ffff */
.L_x_179:
[----:B0-----:R0:W1:Y:S02]  /*89d0*/  SYNCS.PHASECHK.TRANS64.TRYWAIT P0, [R7+URZ], R4 ;  /* 0x00000004070075a7 */ /* 0x001064000800017f */
[----:B-1----:R-:W-:Y:S05]  /*89e0*/  @!P0 NANOSLEEP.SYNCS 0x989680 ;  /* 0x009896800000895d */ /* 0x002fea0003900000 */
[----:B------:R-:W1:Y:S02]  /*89f0*/  @!P0 SYNCS.PHASECHK.TRANS64 P0, [R7+URZ], R4 ;  /* 0x00000004070085a7 */ /* 0x000e64000800007f */
[----:B-1----:R-:W-:Y:S05]  /*8a00*/  @!P0 BRA `(.L_x_179) ;  /* 0xfffffffc00f08947 */ /* 0x002fea000383ffff */
[----:B------:R-:W-:Y:S05]  /*8a10*/  BRA `(.L_x_229) ;  /* 0xffffffe800087947 */ /* 0x000fea000383ffff */
.L_x_180:
[----:B0-----:R0:W1:Y:S02]  /*8a20*/  SYNCS.PHASECHK.TRANS64.TRYWAIT P0, [R6+URZ], R3 ;  /* 0x00000003060075a7 */ /* 0x001064000800017f */
[----:B-1----:R-:W-:Y:S05]  /*8a30*/  @!P0 NANOSLEEP.SYNCS 0x989680 ;  /* 0x009896800000895d */ /* 0x002fea0003900000 */
[----:B------:R-:W1:Y:S02]  /*8a40*/  @!P0 SYNCS.PHASECHK.TRANS64 P0, [R6+URZ], R3 ;  /* 0x00000003060085a7 */ /* 0x000e64000800007f */
[----:B-1----:R-:W-:Y:S05]  /*8a50*/  @!P0 BRA `(.L_x_180) ;  /* 0xfffffffc00f08947 */ /* 0x002fea000383ffff */
[----:B------:R-:W-:Y:S05]  /*8a60*/  BRA `(.L_x_230) ;  /* 0xffffffe800187947 */ /* 0x000fea000383ffff */
.L_x_181:
[----:B0-----:R0:W1:Y:S02]  /*8a70*/  SYNCS.PHASECHK.TRANS64.TRYWAIT P0, [R7+URZ], R4 ;  /* 0x00000004070075a7 */ /* 0x001064000800017f */
[----:B-1----:R-:W-:Y:S05]  /*8a80*/  @!P0 NANOSLEEP.SYNCS 0x989680 ;  /* 0x009896800000895d */ /* 0x002fea0003900000 */
[----:B------:R-:W1:Y:S02]  /*8a90*/  @!P0 SYNCS.PHASECHK.TRANS64 P0, [R7+URZ], R4 ;  /* 0x00000004070085a7 */ /* 0x000e64000800007f */
[----:B-1----:R-:W-:Y:S05]  /*8aa0*/  @!P0 BRA `(.L_x_181) ;  /* 0xfffffffc00f08947 */ /* 0x002fea000383ffff */
[----:B------:R-:W-:Y:S05]  /*8ab0*/  BRA `(.L_x_231) ;  /* 0xffffffe800287947 */ /* 0x000fea000383ffff */
.L_x_182:
[----:B0-----:R0:W1:Y:S02]  /*8ac0*/  SYNCS.PHASECHK.TRANS64.TRYWAIT P0, [R6+URZ], R3 ;  /* 0x00000003060075a7 */ /* 0x001064000800017f */
[----:B-1----:R-:W-:Y:S05]  /*8ad0*/  @!P0 NANOSLEEP.SYNCS 0x989680 ;  /* 0x009896800000895d */ /* 0x002fea0003900000 */
[----:B------:R-:W1:Y:S02]  /*8ae0*/  @!P0 SYNCS.PHASECHK.TRANS64 P0, [R6+URZ], R3 ;  /* 0x00000003060085a7 */ /* 0x000e64000800007f */
[----:B-1----:R-:W-:Y:S05]  /*8af0*/  @!P0 BRA `(.L_x_182) ;  /* 0xfffffffc00f08947 */ /* 0x002fea000383ffff */
[----:B------:R-:W-:Y:S05]  /*8b00*/  BRA `(.L_x_232) ;  /* 0xffffffe800387947 */ /* 0x000fea000383ffff */
.L_x_183:
[----:B0-----:R0:W1:Y:S02]  /*8b10*/  SYNCS.PHASECHK.TRANS64.TRYWAIT P0, [R7+URZ], R4 ;  /* 0x00000004070075a7 */ /* 0x001064000800017f */
[----:B-1----:R-:W-:Y:S05]  /*8b20*/  @!P0 NANOSLEEP.SYNCS 0x989680 ;  /* 0x009896800000895d */ /* 0x002fea0003900000 */
[----:B------:R-:W1:Y:S02]  /*8b30*/  @!P0 SYNCS.PHASECHK.TRANS64 P0, [R7+URZ], R4 ;  /* 0x00000004070085a7 */ /* 0x000e64000800007f */
[----:B-1----:R-:W-:Y:S05]  /*8b40*/  @!P0 BRA `(.L_x_183) ;  /* 0xfffffffc00f08947 */ /* 0x002fea000383ffff */
[----:B------:R-:W-:Y:S05]  /*8b50*/  BRA `(.L_x_233) ;  /* 0xffffffe800487947 */ /* 0x000fea000383ffff */
.L_x_184:
[----:B0-----:R0:W1:Y:S02]  /*8b60*/  SYNCS.PHASECHK.TRANS64.TRYWAIT P0, [R6+URZ], R3 ;  /* 0x00000003060075a7 */ /* 0x001064000800017f */
[----:B-1----:R-:W-:Y:S05]  /*8b70*/  @!P0 NANOSLEEP.SYNCS 0x989680 ;  /* 0x009896800000895d */ /* 0x002fea0003900000 */
[----:B------:R-:W1:Y:S02]  /*8b80*/  @!P0 SYNCS.PHASECHK.TRANS64 P0, [R6+URZ], R3 ;  /* 0x00000003060085a7 */ /* 0x000e64000800007f */
[----:B-1----:R-:W-:Y:S05]  /*8b90*/  @!P0 BRA `(.L_x_184) ;  /* 0xfffffffc00f08947 */ /* 0x002fea000383ffff */
[----:B------:R-:W-:Y:S05]  /*8ba0*/  BRA `(.L_x_234) ;  /* 0xffffffe800587947 */ /* 0x000fea000383ffff */
.L_x_185:
[----:B0-----:R0:W1:Y:S02]  /*8bb0*/  SYNCS.PHASECHK.TRANS64.TRYWAIT P0, [R7+URZ], R4 ;  /* 0x00000004070075a7 */ /* 0x001064000800017f */
[----:B-1----:R-:W-:Y:S05]  /*8bc0*/  @!P0 NANOSLEEP.SYNCS 0x989680 ;  /* 0x009896800000895d */ /* 0x002fea0003900000 */
[----:B------:R-:W1:Y:S02]  /*8bd0*/  @!P0 SYNCS.PHASECHK.TRANS64 P0, [R7+URZ], R4 ;  /* 0x00000004070085a7 */ /* 0x000e64000800007f */
[----:B-1----:R-:W-:Y:S05]  /*8be0*/  @!P0 BRA `(.L_x_185) ;  /* 0xfffffffc00f08947 */ /* 0x002fea000383ffff */
[----:B------:R-:W-:Y:S05]  /*8bf0*/  BRA `(.L_x_235) ;  /* 0xffffffe800687947 */ /* 0x000fea000383ffff */
.L_x_186:
[----:B0-----:R0:W1:Y:S02]  /*8c00*/  SYNCS.PHASECHK.TRANS64.TRYWAIT P0, [R6+URZ], R3 ;  /* 0x00000003060075a7 */ /* 0x001064000800017f */
[----:B-1----:R-:W-:Y:S05]  /*8c10*/  @!P0 NANOSLEEP.SYNCS 0x989680 ;  /* 0x009896800000895d */ /* 0x002fea0003900000 */
[----:B------:R-:W1:Y:S02]  /*8c20*/  @!P0 SYNCS.PHASECHK.TRANS64 P0, [R6+URZ], R3 ;  /* 0x00000003060085a7 */ /* 0x000e64000800007f */
[----:B-1----:R-:W-:Y:S05]  /*8c30*/  @!P0 BRA `(.L_x_186) ;  /* 0xfffffffc00f08947 */ /* 0x002fea000383ffff */
[----:B------:R-:W-:Y:S05]  /*8c40*/  BRA `(.L_x_236) ;  /* 0xffffffe800787947 */ /* 0x000fea000383ffff */
.L_x_187:
[----:B0-----:R0:W1:Y:S02]  /*8c50*/  SYNCS.PHASECHK.TRANS64.TRYWAIT P0, [R7+URZ], R4 ;  /* 0x00000004070075a7 */ /* 0x001064000800017f */
[----:B-1----:R-:W-:Y:S05]  /*8c60*/  @!P0 NANOSLEEP.SYNCS 0x989680 ;  /* 0x009896800000895d */ /* 0x002fea0003900000 */
[----:B------:R-:W1:Y:S02]  /*8c70*/  @!P0 SYNCS.PHASECHK.TRANS64 P0, [R7+URZ], R4 ;  /* 0x00000004070085a7 */ /* 0x000e64000800007f */
[----:B-1----:R-:W-:Y:S05]  /*8c80*/  @!P0 BRA `(.L_x_187) ;  /* 0xfffffffc00f08947 */ /* 0x002fea000383ffff */
[----:B------:R-:W-:Y:S05]  /*8c90*/  BRA `(.L_x_237) ;  /* 0xffffffe800887947 */ /* 0x000fea000383ffff */
.L_x_188:
[----:B0-----:R0:W1:Y:S02]  /*8ca0*/  SYNCS.PHASECHK.TRANS64.TRYWAIT P0, [R6+URZ], R3 ;  /* 0x00000003060075a7 */ /* 0x001064000800017f */
[----:B-1----:R-:W-:Y:S05]  /*8cb0*/  @!P0 NANOSLEEP.SYNCS 0x989680 ;  /* 0x009896800000895d */ /* 0x002fea0003900000 */
[----:B------:R-:W1:Y:S02]  /*8cc0*/  @!P0 SYNCS.PHASECHK.TRANS64 P0, [R6+URZ], R3 ;  /* 0x00000003060085a7 */ /* 0x000e64000800007f */
[----:B-1----:R-:W-:Y:S05]  /*8cd0*/  @!P0 BRA `(.L_x_188) ;  /* 0xfffffffc00f08947 */ /* 0x002fea000383ffff */
[----:B------:R-:W-:Y:S05]  /*8ce0*/  BRA `(.L_x_238) ;  /* 0xffffffe800987947 */ /* 0x000fea000383ffff */
.L_x_189:
[----:B0-----:R0:W1:Y:S02]  /*8cf0*/  SYNCS.PHASECHK.TRANS64.TRYWAIT P0, [R7+URZ], R4 ;  /* 0x00000004070075a7 */ /* 0x001064000800017f */
[----:B-1----:R-:W-:Y:S05]  /*8d00*/  @!P0 NANOSLEEP.SYNCS 0x989680 ;  /* 0x009896800000895d */ /* 0x002fea0003900000 */
[----:B------:R-:W1:Y:S02]  /*8d10*/  @!P0 SYNCS.PHASECHK.TRANS64 P0, [R7+URZ], R4 ;  /* 0x00000004070085a7 */ /* 0x000e64000800007f */
[----:B-1----:R-:W-:Y:S05]  /*8d20*/  @!P0 BRA `(.L_x_189) ;  /* 0xfffffffc00f08947 */ /* 0x002fea000383ffff */
[----:B------:R-:W-:Y:S05]  /*8d30*/  BRA `(.L_x_239) ;  /* 0xffffffe800a87947 */ /* 0x000fea000383ffff */
.L_x_190:
[----:B0-----:R0:W1:Y:S02]  /*8d40*/  SYNCS.PHASECHK.TRANS64.TRYWAIT P0, [R6+URZ], R3 ;  /* 0x00000003060075a7 */ /* 0x001064000800017f */
[----:B-1----:R-:W-:Y:S05]  /*8d50*/  @!P0 NANOSLEEP.SYNCS 0x989680 ;  /* 0x009896800000895d */ /* 0x002fea0003900000 */
[----:B------:R-:W1:Y:S02]  /*8d60*/  @!P0 SYNCS.PHASECHK.TRANS64 P0, [R6+URZ], R3 ;  /* 0x00000003060085a7 */ /* 0x000e64000800007f */
[----:B-1----:R-:W-:Y:S05]  /*8d70*/  @!P0 BRA `(.L_x_190) ;  /* 0xfffffffc00f08947 */ /* 0x002fea000383ffff */
[----:B------:R-:W-:Y:S05]  /*8d80*/  BRA `(.L_x_240) ;  /* 0xffffffe800b87947 */ /* 0x000fea000383ffff */
.L_x_191:
[----:B0-----:R0:W1:Y:S02]  /*8d90*/  SYNCS.PHASECHK.TRANS64.TRYWAIT P0, [R7+URZ], R4 ;  /* 0x00000004070075a7 */ /* 0x001064000800017f */
[----:B-1----:R-:W-:Y:S05]  /*8da0*/  @!P0 NANOSLEEP.SYNCS 0x989680 ;  /* 0x009896800000895d */ /* 0x002fea0003900000 */
[----:B------:R-:W1:Y:S02]  /*8db0*/  @!P0 SYNCS.PHASECHK.TRANS64 P0, [R7+URZ], R4 ;  /* 0x00000004070085a7 */ /* 0x000e64000800007f */
[----:B-1----:R-:W-:Y:S05]  /*8dc0*/  @!P0 BRA `(.L_x_191) ;  /* 0xfffffffc00f08947 */ /* 0x002fea000383ffff */
[----:B------:R-:W-:Y:S05]  /*8dd0*/  BRA `(.L_x_241) ;  /* 0xffffffe800c87947 */ /* 0x000fea000383ffff */
.L_x_192:
[----:B0-----:R0:W1:Y:S02]  /*8de0*/  SYNCS.PHASECHK.TRANS64.TRYWAIT P0, [R6+URZ], R3 ;  /* 0x00000003060075a7 */ /* 0x001064000800017f */
[----:B-1----:R-:W-:Y:S05]  /*8df0*/  @!P0 NANOSLEEP.SYNCS 0x989680 ;  /* 0x009896800000895d */ /* 0x002fea0003900000 */
[----:B------:R-:W1:Y:S02]  /*8e00*/  @!P0 SYNCS.PHASECHK.TRANS64 P0, [R6+URZ], R3 ;  /* 0x00000003060085a7 */ /* 0x000e64000800007f */
[----:B-1----:R-:W-:Y:S05]  /*8e10*/  @!P0 BRA `(.L_x_192) ;  /* 0xfffffffc00f08947 */ /* 0x002fea000383ffff */
[----:B------:R-:W-:Y:S05]  /*8e20*/  BRA `(.L_x_242) ;  /* 0xffffffe800d87947 */ /* 0x000fea000383ffff */
.L_x_193:
[----:B0-----:R0:W1:Y:S02]  /*8e30*/  SYNCS.PHASECHK.TRANS64.TRYWAIT P0, [R7+URZ], R4 ;  /* 0x00000004070075a7 */ /* 0x001064000800017f */
[----:B-1----:R-:W-:Y:S05]  /*8e40*/  @!P0 NANOSLEEP.SYNCS 0x989680 ;  /* 0x009896800000895d */ /* 0x002fea0003900000 */
[----:B------:R-:W1:Y:S02]  /*8e50*/  @!P0 SYNCS.PHASECHK.TRANS64 P0, [R7+URZ], R4 ;  /* 0x00000004070085a7 */ /* 0x000e64000800007f */
[----:B-1----:R-:W-:Y:S05]  /*8e60*/  @!P0 BRA `(.L_x_193) ;  /* 0xfffffffc00f08947 */ /* 0x002fea000383ffff */
[----:B------:R-:W-:Y:S05]  /*8e70*/  BRA `(.L_x_243) ;  /* 0xffffffe800e87947 */ /* 0x000fea000383ffff */
.L_x_194:
[----:B0-----:R0:W1:Y:S02]  /*8e80*/  SYNCS.PHASECHK.TRANS64.TRYWAIT P0, [R6+URZ], R3 ;  /* 0x00000003060075a7 */ /* 0x001064000800017f */
[----:B-1----:R-:W-:Y:S05]  /*8e90*/  @!P0 NANOSLEEP.SYNCS 0x989680 ;  /* 0x009896800000895d */ /* 0x002fea0003900000 */
[----:B------:R-:W1:Y:S02]  /*8ea0*/  @!P0 SYNCS.PHASECHK.TRANS64 P0, [R6+URZ], R3 ;  /* 0x00000003060085a7 */ /* 0x000e64000800007f */
[----:B-1----:R-:W-:Y:S05]  /*8eb0*/  @!P0 BRA `(.L_x_194) ;  /* 0xfffffffc00f08947 */ /* 0x002fea000383ffff */
[----:B------:R-:W-:Y:S05]  /*8ec0*/  BRA `(.L_x_244) ;  /* 0xffffffe800f87947 */ /* 0x000fea000383ffff */
.L_x_195:
[----:B0-----:R0:W1:Y:S02]  /*8ed0*/  SYNCS.PHASECHK.TRANS64.TRYWAIT P0, [R7+URZ], R4 ;  /* 0x00000004070075a7 */ /* 0x001064000800017f */
[----:B-1----:R-:W-:Y:S05]  /*8ee0*/  @!P0 NANOSLEEP.SYNCS 0x989680 ;  /* 0x009896800000895d */ /* 0x002fea0003900000 */
[----:B------:R-:W1:Y:S02]  /*8ef0*/  @!P0 SYNCS.PHASECHK.TRANS64 P0, [R7+URZ], R4 ;  /* 0x00000004070085a7 */ /* 0x000e64000800007f */
[----:B-1----:R-:W-:Y:S05]  /*8f00*/  @!P0 BRA `(.L_x_195) ;  /* 0xfffffffc00f08947 */ /* 0x002fea000383ffff */
[----:B------:R-:W-:Y:S05]  /*8f10*/  BRA `(.L_x_245) ;  /* 0xffffffec00087947 */ /* 0x000fea000383ffff */
.L_x_196:
[----:B0-----:R0:W1:Y:S02]  /*8f20*/  SYNCS.PHASECHK.TRANS64.TRYWAIT P0, [R6+URZ], R3 ;  /* 0x00000003060075a7 */ /* 0x001064000800017f */
[----:B-1----:R-:W-:Y:S05]  /*8f30*/  @!P0 NANOSLEEP.SYNCS 0x989680 ;  /* 0x009896800000895d */ /* 0x002fea0003900000 */
[----:B------:R-:W1:Y:S02]  /*8f40*/  @!P0 SYNCS.PHASECHK.TRANS64 P0, [R6+URZ], R3 ;  /* 0x00000003060085a7 */ /* 0x000e64000800007f */
[----:B-1----:R-:W-:Y:S05]  /*8f50*/  @!P0 BRA `(.L_x_196) ;  /* 0xfffffffc00f08947 */ /* 0x002fea000383ffff */
[----:B------:R-:W-:Y:S05]  /*8f60*/  BRA `(.L_x_246) ;  /* 0xffffffec00187947 */ /* 0x000fea000383ffff */
.L_x_197:
[----:B0-----:R0:W1:Y:S02]  /*8f70*/  SYNCS.PHASECHK.TRANS64.TRYWAIT P0, [R7+URZ], R4 ;  /* 0x00000004070075a7 */ /* 0x001064000800017f */
[----:B-1----:R-:W-:Y:S05]  /*8f80*/  @!P0 NANOSLEEP.SYNCS 0x989680 ;  /* 0x009896800000895d */ /* 0x002fea0003900000 */
[----:B------:R-:W1:Y:S02]  /*8f90*/  @!P0 SYNCS.PHASECHK.TRANS64 P0, [R7+URZ], R4 ;  /* 0x00000004070085a7 */ /* 0x000e64000800007f */
[----:B-1----:R-:W-:Y:S05]  /*8fa0*/  @!P0 BRA `(.L_x_197) ;  /* 0xfffffffc00f08947 */ /* 0x002fea000383ffff */
[----:B------:R-:W-:Y:S05]  /*8fb0*/  BRA `(.L_x_247) ;  /* 0xffffffec00287947 */ /* 0x000fea000383ffff */
.L_x_198:
[----:B0-----:R0:W1:Y:S02]  /*8fc0*/  SYNCS.PHASECHK.TRANS64.TRYWAIT P0, [R6+URZ], R3 ;  /* 0x00000003060075a7 */ /* 0x001064000800017f */
[----:B-1----:R-:W-:Y:S05]  /*8fd0*/  @!P0 NANOSLEEP.SYNCS 0x989680 ;  /* 0x009896800000895d */ /* 0x002fea0003900000 */
[----:B------:R-:W1:Y:S02]  /*8fe0*/  @!P0 SYNCS.PHASECHK.TRANS64 P0, [R6+URZ], R3 ;  /* 0x00000003060085a7 */ /* 0x000e64000800007f */
[----:B-1----:R-:W-:Y:S05]  /*8ff0*/  @!P0 BRA `(.L_x_198) ;  /* 0xfffffffc00f08947 */ /* 0x002fea000383ffff */
[----:B------:R-:W-:Y:S05]  /*9000*/  BRA `(.L_x_248) ;  /* 0xffffffec00387947 */ /* 0x000fea000383ffff */
.L_x_199:
[----:B0-----:R0:W1:Y:S02]  /*9010*/  SYNCS.PHASECHK.TRANS64.TRYWAIT P0, [R7+URZ], R4 ;  /* 0x00000004070075a7 */ /* 0x001064000800017f */
[----:B-1----:R-:W-:Y:S05]  /*9020*/  @!P0 NANOSLEEP.SYNCS 0x989680 ;  /* 0x009896800000895d */ /* 0x002fea0003900000 */
[----:B------:R-:W1:Y:S02]  /*9030*/  @!P0 SYNCS.PHASECHK.TRANS64 P0, [R7+URZ], R4 ;  /* 0x00000004070085a7 */ /* 0x000e64000800007f */
[----:B-1----:R-:W-:Y:S05]  /*9040*/  @!P0 BRA `(.L_x_199) ;  /* 0xfffffffc00f08947 */ /* 0x002fea000383ffff */
[----:B------:R-:W-:Y:S05]  /*9050*/  BRA `(.L_x_249) ;  /* 0xffffffec00487947 */ /* 0x000fea000383ffff */
.L_x_200:
[----:B0-----:R0:W1:Y:S02]  /*9060*/  SYNCS.PHASECHK.TRANS64.TRYWAIT P0, [R6+URZ], R3 ;  /* 0x00000003060075a7 */ /* 0x001064000800017f */
[----:B-1----:R-:W-:Y:S05]  /*9070*/  @!P0 NANOSLEEP.SYNCS 0x989680 ;  /* 0x009896800000895d */ /* 0x002fea0003900000 */
[----:B------:R-:W1:Y:S02]  /*9080*/  @!P0 SYNCS.PHASECHK.TRANS64 P0, [R6+URZ], R3 ;  /* 0x00000003060085a7 */ /* 0x000e64000800007f */
[----:B-1----:R-:W-:Y:S05]  /*9090*/  @!P0 BRA `(.L_x_200) ;  /* 0xfffffffc00f08947 */ /* 0x002fea000383ffff */
[----:B------:R-:W-:Y:S05]  /*90a0*/  BRA `(.L_x_250) ;  /* 0xffffffec00587947 */ /* 0x000fea000383ffff */
.L_x_201:
[----:B0-----:R0:W1:Y:S02]  /*90b0*/  SYNCS.PHASECHK.TRANS64.TRYWAIT P0, [R7+URZ], R4 ;  /* 0x00000004070075a7 */ /* 0x001064000800017f */
[----:B-1----:R-:W-:Y:S05]  /*90c0*/  @!P0 NANOSLEEP.SYNCS 0x989680 ;  /* 0x009896800000895d */ /* 0x002fea0003900000 */
[----:B------:R-:W1:Y:S02]  /*90d0*/  @!P0 SYNCS.PHASECHK.TRANS64 P0, [R7+URZ], R4 ;  /* 0x00000004070085a7 */ /* 0x000e64000800007f */
[----:B-1----:R-:W-:Y:S05]  /*90e0*/  @!P0 BRA `(.L_x_201) ;  /* 0xfffffffc00f08947 */ /* 0x002fea000383ffff */
[----:B------:R-:W-:Y:S05]  /*90f0*/  BRA `(.L_x_251) ;  /* 0xffffffec00687947 */ /* 0x000fea000383ffff */
.L_x_202:
[----:B0-----:R0:W1:Y:S02]  /*9100*/  SYNCS.PHASECHK.TRANS64.TRYWAIT P0, [R6+URZ], R3 ;  /* 0x00000003060075a7 */ /* 0x001064000800017f */
[----:B-1----:R-:W-:Y:S05]  /*9110*/  @!P0 NANOSLEEP.SYNCS 0x989680 ;  /* 0x009896800000895d */ /* 0x002fea0003900000 */
[----:B------:R-:W1:Y:S02]  /*9120*/  @!P0 SYNCS.PHASECHK.TRANS64 P0, [R6+URZ], R3 ;  /* 0x00000003060085a7 */ /* 0x000e64000800007f */
[----:B-1----:R-:W-:Y:S05]  /*9130*/  @!P0 BRA `(.L_x_202) ;  /* 0xfffffffc00f08947 */ /* 0x002fea000383ffff */
[----:B------:R-:W-:Y:S05]  /*9140*/  BRA `(.L_x_252) ;  /* 0xffffffec00787947 */ /* 0x000fea000383ffff */
.L_x_203:
[----:B0-----:R0:W1:Y:S02]  /*9150*/  SYNCS.PHASECHK.TRANS64.TRYWAIT P0, [R7+URZ], R4 ;  /* 0x00000004070075a7 */ /* 0x001064000800017f */
[----:B-1----:R-:W-:Y:S05]  /*9160*/  @!P0 NANOSLEEP.SYNCS 0x989680 ;  /* 0x009896800000895d */ /* 0x002fea0003900000 */
[----:B------:R-:W1:Y:S02]  /*9170*/  @!P0 SYNCS.PHASECHK.TRANS64 P0, [R7+URZ], R4 ;  /* 0x00000004070085a7 */ /* 0x000e64000800007f */
[----:B-1----:R-:W-:Y:S05]  /*9180*/  @!P0 BRA `(.L_x_203) ;  /* 0xfffffffc00f08947 */ /* 0x002fea000383ffff */
[----:B------:R-:W-:Y:S05]  /*9190*/  BRA `(.L_x_253) ;  /* 0xffffffec00887947 */ /* 0x000fea000383ffff */
.L_x_204:
[----:B0-----:R0:W1:Y:S02]  /*91a0*/  SYNCS.PHASECHK.TRANS64.TRYWAIT P0, [R6+URZ], R3 ;  /* 0x00000003060075a7 */ /* 0x001064000800017f */
[----:B-1----:R-:W-:Y:S05]  /*91b0*/  @!P0 NANOSLEEP.SYNCS 0x989680 ;  /* 0x009896800000895d */ /* 0x002fea0003900000 */
[----:B------:R-:W1:Y:S02]  /*91c0*/  @!P0 SYNCS.PHASECHK.TRANS64 P0, [R6+URZ], R3 ;  /* 0x00000003060085a7 */ /* 0x000e64000800007f */
[----:B-1----:R-:W-:Y:S05]  /*91d0*/  @!P0 BRA `(.L_x_204) ;  /* 0xfffffffc00f08947 */ /* 0x002fea000383ffff */
[----:B------:R-:W-:Y:S05]  /*91e0*/  BRA `(.L_x_254) ;  /* 0xffffffec00987947 */ /* 0x000fea000383ffff */
.L_x_205:
[----:B0-----:R0:W1:Y:S02]  /*91f0*/  SYNCS.PHASECHK.TRANS64.TRYWAIT P0, [R7+URZ], R4 ;  /* 0x00000004070075a7 */ /* 0x001064000800017f */
[----:B-1----:R-:W-:Y:S05]  /*9200*/  @!P0 NANOSLEEP.SYNCS 0x989680 ;  /* 0x009896800000895d */ /* 0x002fea0003900000 */
[----:B------:R-:W1:Y:S02]  /*9210*/  @!P0 SYNCS.PHASECHK.TRANS64 P0, [R7+URZ], R4 ;  /* 0x00000004070085a7 */ /* 0x000e64000800007f */
[----:B-1----:R-:W-:Y:S05]  /*9220*/  @!P0 BRA `(.L_x_205) ;  /* 0xfffffffc00f08947 */ /* 0x002fea000383ffff */
[----:B------:R-:W-:Y:S05]  /*9230*/  BRA `(.L_x_255) ;  /* 0xffffffec00a87947 */ /* 0x000fea000383ffff */
.L_x_206:
[----:B0-----:R0:W1:Y:S02]  /*9240*/  SYNCS.PHASECHK.TRANS64.TRYWAIT P0, [R6+URZ], R3 ;  /* 0x00000003060075a7 */ /* 0x001064000800017f */
[----:B-1----:R-:W-:Y:S05]  /*9250*/  @!P0 NANOSLEEP.SYNCS 0x989680 ;  /* 0x009896800000895d */ /* 0x002fea0003900000 */
[----:B------:R-:W1:Y:S02]  /*9260*/  @!P0 SYNCS.PHASECHK.TRANS64 P0, [R6+URZ], R3 ;  /* 0x00000003060085a7 */ /* 0x000e64000800007f */
[----:B-1----:R-:W-:Y:S05]  /*9270*/  @!P0 BRA `(.L_x_206) ;  /* 0xfffffffc00f08947 */ /* 0x002fea000383ffff */
[----:B------:R-:W-:Y:S05]  /*9280*/  BRA `(.L_x_256) ;  /* 0xffffffec00b87947 */ /* 0x000fea000383ffff */
.L_x_207:
[----:B0-----:R0:W1:Y:S02]  /*9290*/  SYNCS.PHASECHK.TRANS64.TRYWAIT P0, [R7+URZ], R4 ;  /* 0x00000004070075a7 */ /* 0x001064000800017f */
[----:B-1----:R-:W-:Y:S05]  /*92a0*/  @!P0 NANOSLEEP.SYNCS 0x989680 ;  /* 0x009896800000895d */ /* 0x002fea0003900000 */
[----:B------:R-:W1:Y:S02]  /*92b0*/  @!P0 SYNCS.PHASECHK.TRANS64 P0, [R7+URZ], R4 ;  /* 0x00000004070085a7 */ /* 0x000e64000800007f */
[----:B-1----:R-:W-:Y:S05]  /*92c0*/  @!P0 BRA `(.L_x_207) ;  /* 0xfffffffc00f08947 */ /* 0x002fea000383ffff */
[----:B------:R-:W-:Y:S05]  /*92d0*/  BRA `(.L_x_257) ;  /* 0xffffffec00c87947 */ /* 0x000fea000383ffff */
.L_x_208:
[----:B0-----:R0:W1:Y:S02]  /*92e0*/  SYNCS.PHASECHK.TRANS64.TRYWAIT P0, [R6+URZ], R3 ;  /* 0x00000003060075a7 */ /* 0x001064000800017f */
[----:B-1----:R-:W-:Y:S05]  /*92f0*/  @!P0 NANOSLEEP.SYNCS 0x989680 ;  /* 0x009896800000895d */ /* 0x002fea0003900000 */
[----:B------:R-:W1:Y:S02]  /*9300*/  @!P0 SYNCS.PHASECHK.TRANS64 P0, [R6+URZ], R3 ;  /* 0x00000003060085a7 */ /* 0x000e64000800007f */
[----:B-1----:R-:W-:Y:S05]  /*9310*/  @!P0 BRA `(.L_x_208) ;  /* 0xfffffffc00f08947 */ /* 0x002fea000383ffff */
[----:B------:R-:W-:Y:S05]  /*9320*/  BRA `(.L_x_258) ;  /* 0xffffffec00d87947 */ /* 0x000fea000383ffff */
.L_x_209:
[----:B0-----:R0:W1:Y:S02]  /*9330*/  SYNCS.PHASECHK.TRANS64.TRYWAIT P0, [R7+URZ], R4 ;  /* 0x00000004070075a7 */ /* 0x001064000800017f */
[----:B-1----:R-:W-:Y:S05]  /*9340*/  @!P0 NANOSLEEP.SYNCS 0x989680 ;  /* 0x009896800000895d */ /* 0x002fea0003900000 */
[----:B------:R-:W1:Y:S02]  /*9350*/  @!P0 SYNCS.PHASECHK.TRANS64 P0, [R7+URZ], R4 ;  /* 0x00000004070085a7 */ /* 0x000e64000800007f */
[----:B-1----:R-:W-:Y:S05]  /*9360*/  @!P0 BRA `(.L_x_209) ;  /* 0xfffffffc00f08947 */ /* 0x002fea000383ffff */
[----:B------:R-:W-:Y:S05]  /*9370*/  BRA `(.L_x_259) ;  /* 0xffffffec00e87947 */ /* 0x000fea000383ffff */
.L_x_210:
[----:B0-----:R0:W1:Y:S02]  /*9380*/  SYNCS.PHASECHK.TRANS64.TRYWAIT P0, [R6+URZ], R3 ;  /* 0x00000003060075a7 */ /* 0x001064000800017f */
[----:B-1----:R-:W-:Y:S05]  /*9390*/  @!P0 NANOSLEEP.SYNCS 0x989680 ;  /* 0x009896800000895d */ /* 0x002fea0003900000 */
[----:B------:R-:W1:Y:S02]  /*93a0*/  @!P0 SYNCS.PHASECHK.TRANS64 P0, [R6+URZ], R3 ;  /* 0x00000003060085a7 */ /* 0x000e64000800007f */
[----:B-1----:R-:W-:Y:S05]  /*93b0*/  @!P0 BRA `(.L_x_210) ;  /* 0xfffffffc00f08947 */ /* 0x002fea000383ffff */
[----:B------:R-:W-:Y:S05]  /*93c0*/  BRA `(.L_x_260) ;  /* 0xffffffec00f87947 */ /* 0x000fea000383ffff */
.L_x_211:
[----:B0-----:R0:W1:Y:S02]  /*93d0*/  SYNCS.PHASECHK.TRANS64.TRYWAIT P0, [R7+URZ], R4 ;  /* 0x00000004070075a7 */ /* 0x001064000800017f */
[----:B-1----:R-:W-:Y:S05]  /*93e0*/  @!P0 NANOSLEEP.SYNCS 0x989680 ;  /* 0x009896800000895d */ /* 0x002fea0003900000 */
[----:B------:R-:W1:Y:S02]  /*93f0*/  @!P0 SYNCS.PHASECHK.TRANS64 P0, [R7+URZ], R4 ;  /* 0x00000004070085a7 */ /* 0x000e64000800007f */
[----:B-1----:R-:W-:Y:S05]  /*9400*/  @!P0 BRA `(.L_x_211) ;  /* 0xfffffffc00f08947 */ /* 0x002fea000383ffff */
[----:B------:R-:W-:Y:S05]  /*9410*/  BRA `(.L_x_261) ;  /* 0xfffffff000087947 */ /* 0x000fea000383ffff */
.L_x_212:
[----:B-1----:R1:W2:Y:S02]  /*9420*/  SYNCS.PHASECHK.TRANS64.TRYWAIT P0, [R6+URZ], R3 ;  /* 0x00000003060075a7 */ /* 0x0022a4000800017f */
[----:B--2---:R-:W-:Y:S05]  /*9430*/  @!P0 NANOSLEEP.SYNCS 0x989680 ;  /* 0x009896800000895d */ /* 0x004fea0003900000 */
[----:B------:R-:W2:Y:S02]  /*9440*/  @!P0 SYNCS.PHASECHK.TRANS64 P0, [R6+URZ], R3 ;  /* 0x00000003060085a7 */ /* 0x000ea4000800007f */
[----:B--2---:R-:W-:Y:S05]  /*9450*/  @!P0 BRA `(.L_x_212) ;  /* 0xfffffffc00f08947 */ /* 0x004fea000383ffff */
[----:B------:R-:W-:Y:S05]  /*9460*/  BRA `(.L_x_262) ;  /* 0xfffffff000107947 */ /* 0x000fea000383ffff */
.L_x_263:
[----:B------:R-:W-:-:S00]  /*9470*/  BRA `(.L_x_263) ;  /* 0xfffffffc00fc7947 */ /* 0x000fc0000383ffff */
[----:B------:R-:W-:-:S00]  /*9480*/  NOP ;  /* 0x0000000000007918 */ /* 0x000fc00000000000 */
[----:B------:R-:W-:-:S00]  /*9490*/  NOP ;  /* 0x0000000000007918 */ /* 0x000fc00000000000 */
[----:B------:R-:W-:-:S00]  /*94a0*/  NOP ;  /* 0x0000000000007918 */ /* 0x000fc00000000000 */
[----:B------:R-:W-:-:S00]  /*94b0*/  NOP ;  /* 0x0000000000007918 */ /* 0x000fc00000000000 */
[----:B------:R-:W-:-:S00]  /*94c0*/  NOP ;  /* 0x0000000000007918 */ /* 0x000fc00000000000 */
[----:B------:R-:W-:-:S00]  /*94d0*/  NOP ;  /* 0x0000000000007918 */ /* 0x000fc00000000000 */
[----:B------:R-:W-:-:S00]  /*94e0*/  NOP ;  /* 0x0000000000007918 */ /* 0x000fc00000000000 */
[----:B------:R-:W-:-:S00]  /*94f0*/  NOP ;  /* 0x0000000000007918 */ /* 0x000fc00000000000 */
.L_x_264:


//--------------------- .nv.global.init           --------------------------
	.section	.nv.global.init,"aw",@progbits
.nv.global.init:
	.type		$str$22,@object
	.size		$str$22,($str$23 - $str$22)
$str$22:
        /*0000*/ 	.byte	0x6b, 0x5f, 0x74, 0x69, 0x6c, 0x65, 0x5f, 0x63, 0x6f, 0x75, 0x6e, 0x74, 0x20, 0x3e, 0x3d, 0x20
        /*0010*/ 	.byte	0x31, 0x00
	.type		$str$23,@object
	.size		$str$23,(__unnamed_1 - $str$23)
$str$23:
        /*0012*/ 	.byte	0x2f, 0x74, 0x6d, 0x70, 0x2f, 0x63, 0x75, 0x74, 0x6c, 0x61, 0x73, 0x73, 0x5f, 0x73, 0x77, 0x65
        /*0022*/ 	.byte	0x65, 0x70, 0x5f, 0x73, 0x72, 0x63, 0x2f, 0x69, 0x6e, 0x63, 0x6c, 0x75, 0x64, 0x65, 0x2f, 0x63
        /*0032*/ 	.byte	0x75, 0x74, 0x6c, 0x61, 0x73, 0x73, 0x2f, 0x67, 0x65, 0x6d, 0x6d, 0x2f, 0x63, 0x6f, 0x6c, 0x6c
        /*0042*/ 	.byte	0x65, 0x63, 0x74, 0x69, 0x76, 0x65, 0x2f, 0x73, 0x6d, 0x39, 0x30, 0x5f, 0x6d, 0x6d, 0x61, 0x5f
        /*0052*/ 	.byte	0x74, 0x6d, 0x61, 0x5f, 0x67, 0x6d, 0x6d, 0x61, 0x5f, 0x73, 0x73, 0x5f, 0x77, 0x61, 0x72, 0x70
        /*0062*/ 	.byte	0x73, 0x70, 0x65, 0x63, 0x69, 0x61, 0x6c, 0x69, 0x7a, 0x65, 0x64, 0x2e, 0x68, 0x70, 0x70, 0x00
	.type		__unnamed_1,@object
	.size		__unnamed_1,(.L_0 - __unnamed_1)
__unnamed_1:
        /*0072*/ 	.byte	0x76, 0x6f, 0x69, 0x64, 0x20, 0x63, 0x75, 0x74, 0x6c, 0x61, 0x73, 0x73, 0x3a, 0x3a, 0x67, 0x65
        /* <DEDUP_REMOVED lines=172> */
        /*0b42*/ 	.byte	0x74, 0x79, 0x5d, 0x00
.L_0:


//--------------------- .nv.shared._ZN7cutlass13device_kernelINS_4gemm6kernel13GemmUniversalIN4cute5tupleIJiiiiEEENS1_10collective13CollectiveMmaINS1_34MainloopSm90TmaGmmaWarpSpecializedILi41ENS5_IJNS4_1CILi2EEENSA_ILi1EEESC_EEENS1_32KernelTmaWarpSpecializedPingpongEEENS5_IJNSA_ILi64EEENSA_ILi112EEENSA_ILi32EEEEEEaNS5_IJlSC_lEEEaSK_NS4_8TiledMMAINS4_8MMA_AtomIJNS4_4SM904GMMA26MMA_64x16x32_S32S8S8_SS_TNEEEENS4_6LayoutINS5_IJSC_SC_SC_EEENS5_IJNSA_ILi0EEEST_ST_EEEEENS5_IJNS4_10UnderscoreESW_SW_EEEEENS4_13SM90_TMA_LOADENS4_14ComposedLayoutINS4_7SwizzleILi1ELi4ELi3EEENS4_18smem_ptr_flag_bitsILi8EEENSR_INS5_IJNSA_ILi8EEESI_EEENS5_IJSI_SC_EEEEEEEvNS4_8identityENS4_23SM90_TMA_LOAD_MULTICASTES19_vS1A_EENS_8epilogue10collective6detail29Sm90TmaWarpSpecializedAdapterINS1E_15DefaultEpilogueIaSK_SK_NS1D_6thread17LinearCombinationIaLi1EiiLNS1I_9ScaleType4KindE0ELNS_15FloatRoundStyleE2EaEENS1_15EpilogueDefaultEEEEEvvEEEEvNT_6ParamsE --------------------------
	.section	.nv.shared._ZN7cutlass13device_kernelINS_4gemm6kernel13GemmUniversalIN4cute5tupleIJiiiiEEENS1_10collective13CollectiveMmaINS1_34MainloopSm90TmaGmmaWarpSpecializedILi41ENS5_IJNS4_1CILi2EEENSA_ILi1EEESC_EEENS1_32KernelTmaWarpSpecializedPingpongEEENS5_IJNSA_ILi64EEENSA_ILi112EEENSA_ILi32EEEEEEaNS5_IJlSC_lEEEaSK_NS4_8TiledMMAINS4_8MMA_AtomIJNS4_4SM904GMMA26MMA_64x16x32_S32S8S8_SS_TNEEEENS4_6LayoutINS5_IJSC_SC_SC_EEENS5_IJNSA_ILi0EEEST_ST_EEEEENS5_IJNS4_10UnderscoreESW_SW_EEEEENS4_13SM90_TMA_LOADENS4_14ComposedLayoutINS4_7SwizzleILi1ELi4ELi3EEENS4_18smem_ptr_flag_bitsILi8EEENSR_INS5_IJNSA_ILi8EEESI_EEENS5_IJSI_SC_EEEEEEEvNS4_8identityENS4_23SM90_TMA_LOAD_MULTICASTES19_vS1A_EENS_8epilogue10collective6detail29Sm90TmaWarpSpecializedAdapterINS1E_15DefaultEpilogueIaSK_SK_NS1D_6thread17LinearCombinationIaLi1EiiLNS1I_9ScaleType4KindE0ELNS_15FloatRoundStyleE2EaEENS1_15EpilogueDefaultEEEEEvvEEEEvNT_6ParamsE,"aw",@nobits
	.sectionflags	@""
	.align	16
	.zero		1024


//--------------------- .nv.shared.reserved.0     --------------------------
	.section	.nv.shared.reserved.0,"aw",@nobits
	.weak		__nv_reservedSMEM_offset_0_alias
	.size		__nv_reservedSMEM_offset_0_alias, 0, 0
	.other		__nv_reservedSMEM_offset_0_alias,@"STO_CUDA_RESERVED_SHARED STV_DEFAULT"
__nv_reservedSMEM_offset_0_alias:
	.zero		0


//--------------------- .nv.global                --------------------------
	.section	.nv.global,"aw",@nobits
.nv.global:
	.type		_ZN39_INTERNAL_30c99e5c_4_k_cu_ea0da582_88174cute1_E,@object
	.size		_ZN39_INTERNAL_30c99e5c_4_k_cu_ea0da582_88174cute1_E,(_ZN39_INTERNAL_30c99e5c_4_k_cu_ea0da582_88174cuda3std3__45__cpo6cbeginE - _ZN39_INTERNAL_30c99e5c_4_k_cu_ea0da582_88174cute1_E)
_ZN39_INTERNAL_30c99e5c_4_k_cu_ea0da582_88174cute1_E:
	.zero		1
	.type		_ZN39_INTERNAL_30c99e5c_4_k_cu_ea0da582_88174cuda3std3__45__cpo6cbeginE,@object
	.size		_ZN39_INTERNAL_30c99e5c_4_k_cu_ea0da582_88174cuda3std3__45__cpo6cbeginE,(_ZN39_INTERNAL_30c99e5c_4_k_cu_ea0da582_88174cuda3std3__48in_placeE - _ZN39_INTERNAL_30c99e5c_4_k_cu_ea0da582_88174cuda3std3__45__cpo6cbeginE)
_ZN39_INTERNAL_30c99e5c_4_k_cu_ea0da582_88174cuda3std3__45__cpo6cbeginE:
	.zero		1
	.type		_ZN39_INTERNAL_30c99e5c_4_k_cu_ea0da582_88174cuda3std3__48in_placeE,@object
	.size		_ZN39_INTERNAL_30c99e5c_4_k_cu_ea0da582_88174cuda3std3__48in_placeE,(_ZN39_INTERNAL_30c99e5c_4_k_cu_ea0da582_88174cuda3std6ranges3__45__cpo9iter_moveE - _ZN39_INTERNAL_30c99e5c_4_k_cu_ea0da582_88174cuda3std3__48in_placeE)
_ZN39_INTERNAL_30c99e5c_4_k_cu_ea0da582_88174cuda3std3__48in_placeE:
	.zero		1
	.type		_ZN39_INTERNAL_30c99e5c_4_k_cu_ea0da582_88174cuda3std6ranges3__45__cpo9iter_moveE,@object
	.size		_ZN39_INTERNAL_30c99e5c_4_k_cu_ea0da582_88174cuda3std6ranges3__45__cpo9iter_moveE,(_ZN39_INTERNAL_30c99e5c_4_k_cu_ea0da582_88174cuda3std3__45__cpo5beginE - _ZN39_INTERNAL_30c99e5c_4_k_cu_ea0da582_88174cuda3std6ranges3__45__cpo9iter_moveE)
_ZN39_INTERNAL_30c99e5c_4_k_cu_ea0da582_88174cuda3std6ranges3__45__cpo9iter_moveE:
	.zero		1
	.type		_ZN39_INTERNAL_30c99e5c_4_k_cu_ea0da582_88174cuda3std3__45__cpo5beginE,@object
	.size		_ZN39_INTERNAL_30c99e5c_4_k_cu_ea0da582_88174cuda3std3__45__cpo5beginE,(_ZN39_INTERNAL_30c99e5c_4_k_cu_ea0da582_88174cuda3std3__441_GLOBAL__N__30c99e5c_4_k_cu_ea0da582_88176ignoreE - _ZN39_INTERNAL_30c99e5c_4_k_cu_ea0da582_88174cuda3std3__45__cpo5beginE)
_ZN39_INTERNAL_30c99e5c_4_k_cu_ea0da582_88174cuda3std3__45__cpo5beginE:
	.zero		1
	.type		_ZN39_INTERNAL_30c99e5c_4_k_cu_ea0da582_88174cuda3std3__441_GLOBAL__N__30c99e5c_4_k_cu_ea0da582_88176ignoreE,@object
	.size		_ZN39_INTERNAL_30c99e5c_4_k_cu_ea0da582_88174cuda3std3__441_GLOBAL__N__30c99e5c_4_k_cu_ea0da582_88176ignoreE,(_ZN39_INTERNAL_30c99e5c_4_k_cu_ea0da582_88174cute7productE - _ZN39_INTERNAL_30c99e5c_4_k_cu_ea0da582_88174cuda3std3__441_GLOBAL__N__30c99e5c_4_k_cu_ea0da582_88176ignoreE)
_ZN39_INTERNAL_30c99e5c_4_k_cu_ea0da582_88174cuda3std3__441_GLOBAL__N__30c99e5c_4_k_cu_ea0da582_88176ignoreE:
	.zero		1
	.type		_ZN39_INTERNAL_30c99e5c_4_k_cu_ea0da582_88174cute7productE,@object
	.size		_ZN39_INTERNAL_30c99e5c_4_k_cu_ea0da582_88174cute7productE,(_ZN39_INTERNAL_30c99e5c_4_k_cu_ea0da582_88174cuda3std3__45__cpo3endE - _ZN39_INTERNAL_30c99e5c_4_k_cu_ea0da582_88174cute7productE)
_ZN39_INTERNAL_30c99e5c_4_k_cu_ea0da582_88174cute7productE:
	.zero		1
	.type		_ZN39_INTERNAL_30c99e5c_4_k_cu_ea0da582_88174cuda3std3__45__cpo3endE,@object
	.size		_ZN39_INTERNAL_30c99e5c_4_k_cu_ea0da582_88174cuda3std3__45__cpo3endE,(_ZN39_INTERNAL_30c99e5c_4_k_cu_ea0da582_88174cuda3std3__419piecewise_constructE - _ZN39_INTERNAL_30c99e5c_4_k_cu_ea0da582_88174cuda3std3__45__cpo3endE)
_ZN39_INTERNAL_30c99e5c_4_k_cu_ea0da582_88174cuda3std3__45__cpo3endE:
	.zero		1
	.type		_ZN39_INTERNAL_30c99e5c_4_k_cu_ea0da582_88174cuda3std3__419piecewise_constructE,@object
	.size		_ZN39_INTERNAL_30c99e5c_4_k_cu_ea0da582_88174cuda3std3__419piecewise_constructE,(_ZN39_INTERNAL_30c99e5c_4_k_cu_ea0da582_88174cuda3std3__45__cpo4cendE - _ZN39_INTERNAL_30c99e5c_4_k_cu_ea0da582_88174cuda3std3__419piecewise_constructE)
_ZN39_INTERNAL_30c99e5c_4_k_cu_ea0da582_88174cuda3std3__419piecewise_constructE:
	.zero		1
	.type		_ZN39_INTERNAL_30c99e5c_4_k_cu_ea0da582_88174cuda3std3__45__cpo4cendE,@object
	.size		_ZN39_INTERNAL_30c99e5c_4_k_cu_ea0da582_88174cuda3std3__45__cpo4cendE,(_ZN39_INTERNAL_30c99e5c_4_k_cu_ea0da582_88174cuda3std6ranges3__45__cpo4swapE - _ZN39_INTERNAL_30c99e5c_4_k_cu_ea0da582_88174cuda3std3__45__cpo4cendE)
_ZN39_INTERNAL_30c99e5c_4_k_cu_ea0da582_88174cuda3std3__45__cpo4cendE:
	.zero		1
	.type		_ZN39_INTERNAL_30c99e5c_4_k_cu_ea0da582_88174cuda3std6ranges3__45__cpo4swapE,@object
	.size		_ZN39_INTERNAL_30c99e5c_4_k_cu_ea0da582_88174cuda3std6ranges3__45__cpo4swapE,(.L_8 - _ZN39_INTERNAL_30c99e5c_4_k_cu_ea0da582_88174cuda3std6ranges3__45__cpo4swapE)
_ZN39_INTERNAL_30c99e5c_4_k_cu_ea0da582_88174cuda3std6ranges3__45__cpo4swapE:
	.zero		1
.L_8:


//--------------------- .nv.constant0._ZN7cutlass13device_kernelINS_4gemm6kernel13GemmUniversalIN4cute5tupleIJiiiiEEENS1_10collective13CollectiveMmaINS1_34MainloopSm90TmaGmmaWarpSpecializedILi41ENS5_IJNS4_1CILi2EEENSA_ILi1EEESC_EEENS1_32KernelTmaWarpSpecializedPingpongEEENS5_IJNSA_ILi64EEENSA_ILi112EEENSA_ILi32EEEEEEaNS5_IJlSC_lEEEaSK_NS4_8TiledMMAINS4_8MMA_AtomIJNS4_4SM904GMMA26MMA_64x16x32_S32S8S8_SS_TNEEEENS4_6LayoutINS5_IJSC_SC_SC_EEENS5_IJNSA_ILi0EEEST_ST_EEEEENS5_IJNS4_10UnderscoreESW_SW_EEEEENS4_13SM90_TMA_LOADENS4_14ComposedLayoutINS4_7SwizzleILi1ELi4ELi3EEENS4_18smem_ptr_flag_bitsILi8EEENSR_INS5_IJNSA_ILi8EEESI_EEENS5_IJSI_SC_EEEEEEEvNS4_8identityENS4_23SM90_TMA_LOAD_MULTICASTES19_vS1A_EENS_8epilogue10collective6detail29Sm90TmaWarpSpecializedAdapterINS1E_15DefaultEpilogueIaSK_SK_NS1D_6thread17LinearCombinationIaLi1EiiLNS1I_9ScaleType4KindE0ELNS_15FloatRoundStyleE2EaEENS1_15EpilogueDefaultEEEEEvvEEEEvNT_6ParamsE --------------------------
	.section	.nv.constant0._ZN7cutlass13device_kernelINS_4gemm6kernel13GemmUniversalIN4cute5tupleIJiiiiEEENS1_10collective13CollectiveMmaINS1_34MainloopSm90TmaGmmaWarpSpecializedILi41ENS5_IJNS4_1CILi2EEENSA_ILi1EEESC_EEENS1_32KernelTmaWarpSpecializedPingpongEEENS5_IJNSA_ILi64EEENSA_ILi112EEENSA_ILi32EEEEEEaNS5_IJlSC_lEEEaSK_NS4_8TiledMMAINS4_8MMA_AtomIJNS4_4SM904GMMA26MMA_64x16x32_S32S8S8_SS_TNEEEENS4_6LayoutINS5_IJSC_SC_SC_EEENS5_IJNSA_ILi0EEEST_ST_EEEEENS5_IJNS4_10UnderscoreESW_SW_EEEEENS4_13SM90_TMA_LOADENS4_14ComposedLayoutINS4_7SwizzleILi1ELi4ELi3EEENS4_18smem_ptr_flag_bitsILi8EEENSR_INS5_IJNSA_ILi8EEESI_EEENS5_IJSI_SC_EEEEEEEvNS4_8identityENS4_23SM90_TMA_LOAD_MULTICASTES19_vS1A_EENS_8epilogue10collective6detail29Sm90TmaWarpSpecializedAdapterINS1E_15DefaultEpilogueIaSK_SK_NS1D_6thread17LinearCombinationIaLi1EiiLNS1I_9ScaleType4KindE0ELNS_15FloatRoundStyleE2EaEENS1_15EpilogueDefaultEEEEEvvEEEEvNT_6ParamsE,"a",@progbits
	.sectionflags	@""
	.align	4
.nv.constant0._ZN7cutlass13device_kernelINS_4gemm6kernel13GemmUniversalIN4cute5tupleIJiiiiEEENS1_10collective13CollectiveMmaINS1_34MainloopSm90TmaGmmaWarpSpecializedILi41ENS5_IJNS4_1CILi2EEENSA_ILi1EEESC_EEENS1_32KernelTmaWarpSpecializedPingpongEEENS5_IJNSA_ILi64EEENSA_ILi112EEENSA_ILi32EEEEEEaNS5_IJlSC_lEEEaSK_NS4_8TiledMMAINS4_8MMA_AtomIJNS4_4SM904GMMA26MMA_64x16x32_S32S8S8_SS_TNEEEENS4_6LayoutINS5_IJSC_SC_SC_EEENS5_IJNSA_ILi0EEEST_ST_EEEEENS5_IJNS4_10UnderscoreESW_SW_EEEEENS4_13SM90_TMA_LOADENS4_14ComposedLayoutINS4_7SwizzleILi1ELi4ELi3EEENS4_18smem_ptr_flag_bitsILi8EEENSR_INS5_IJNSA_ILi8EEESI_EEENS5_IJSI_SC_EEEEEEEvNS4_8identityENS4_23SM90_TMA_LOAD_MULTICASTES19_vS1A_EENS_8epilogue10collective6detail29Sm90TmaWarpSpecializedAdapterINS1E_15DefaultEpilogueIaSK_SK_NS1D_6thread17LinearCombinationIaLi1EiiLNS1I_9ScaleType4KindE0ELNS_15FloatRoundStyleE2EaEENS1_15EpilogueDefaultEEEEEvvEEEEvNT_6ParamsE:
	.zero		1664


//--------------------- SYMBOLS --------------------------

	.type		.nv.reservedSmem.offset0,@object
	.size		.nv.reservedSmem.offset0,0x4
	.type		__assertfail,@function
